// auto-generated by cutlass_sweep.gemm — config: {"arch": "sm_100", "cluster_m": 1, "cluster_n": 1, "dtype": "int8", "stages": 0, "tile_k": 128, "tile_m": 64, "tile_n": 256}
#include "cutlass/cutlass.h"
#include "cutlass/gemm/collective/collective_builder.hpp"
#include "cutlass/gemm/device/gemm_universal_adapter.h"
#include "cutlass/gemm/kernel/gemm_universal.hpp"
#include "cutlass/epilogue/collective/collective_builder.hpp"

using ElemA = int8_t;
using ElemB = int8_t;
using ElemCD = int8_t;
using Acc  = int32_t;
using TileShape    = cute::Shape<cute::_64, cute::_256, cute::_128>;
using ClusterShape = cute::Shape<cute::_1, cute::_1, cute::_1>;

using CollectiveEpilogue = typename cutlass::epilogue::collective::CollectiveBuilder<
    cutlass::arch::Sm100, cutlass::arch::OpClassTensorOp,
    TileShape, ClusterShape,
    cutlass::epilogue::collective::EpilogueTileAuto,
    Acc, Acc,
    ElemCD, cutlass::layout::RowMajor, 128 / cutlass::sizeof_bits<ElemCD>::value,
    ElemCD, cutlass::layout::RowMajor, 128 / cutlass::sizeof_bits<ElemCD>::value,
    cutlass::epilogue::collective::EpilogueScheduleAuto
  >::CollectiveOp;

using CollectiveMainloop = typename cutlass::gemm::collective::CollectiveBuilder<
    cutlass::arch::Sm100, cutlass::arch::OpClassTensorOp,
    ElemA, cutlass::layout::RowMajor, 128 / cutlass::sizeof_bits<ElemA>::value,
    ElemB, cutlass::layout::ColumnMajor, 128 / cutlass::sizeof_bits<ElemB>::value,
    Acc,
    TileShape, ClusterShape,
    cutlass::gemm::collective::StageCountAutoCarveout<static_cast<int>(sizeof(typename CollectiveEpilogue::SharedStorage))>,
    cutlass::gemm::collective::KernelScheduleAuto
  >::CollectiveOp;

using GemmKernel = cutlass::gemm::kernel::GemmUniversal<
    cute::Shape<int,int,int,int>,
    CollectiveMainloop,
    CollectiveEpilogue
>;
using Gemm = cutlass::gemm::device::GemmUniversalAdapter<GemmKernel>;

// Force the device kernel symbol into the cubin without needing a host main.
auto* _anchor = &cutlass::device_kernel<GemmKernel>;


// ===== COMPILED SASS (sm_100a) =====

	.target	sm_100a

	.elftype	@"ET_EXEC"


//--------------------- .note.nv.tkinfo           --------------------------
	.section	.note.nv.tkinfo,"",@"SHT_NOTE"
	.sectionflags	@"SHF_NOTE_NV_TKINFO"
	.tkinfo
        /*0018*/ 	.word	0x00000002
        /*0030*/ 	.string	""
        /*0030*/ 	.string	"ptxas"
        /*0030*/ 	.string	"Cuda compilation tools, release 13.0, V13.0.88"
        /*0030*/ 	.string	"Build cuda_13.0.r13.0/compiler.36424714_0"
        /*0030*/ 	.string	"-arch sm_100a -m 64 "



//--------------------- .note.nv.cuinfo           --------------------------
	.section	.note.nv.cuinfo,"",@"SHT_NOTE"
	.sectionflags	@"SHF_NOTE_NV_CUINFO"
        /*0018*/ 	.short	0x0002
        /*001a*/ 	.short	0x0064
        /*001c*/ 	.short	0x0082
	.zero		2


//--------------------- .nv.info                  --------------------------
	.section	.nv.info,"",@"SHT_CUDA_INFO"
	.align	4


	//----- nvinfo : EIATTR_REGCOUNT
	.align		4
        /*0000*/ 	.byte	0x04, 0x2f
        /*0002*/ 	.short	(.L_20 - .L_19)
	.align		4
.L_19:
        /*0004*/ 	.word	index@(_ZN7cutlass13device_kernelINS_4gemm6kernel13GemmUniversalIN4cute5tupleIJiiiiEEENS1_10collective13CollectiveMmaINS1_35MainloopSm100TmaUmmaWarpSpecializedILi5ELi2ELi4ENS5_IJNS4_1CILi1EEESB_SB_EEEEENS5_IJNSA_ILi64EEENSA_ILi256EEENSA_ILi128EEEEEEaNS5_IJlSB_lEEEaSI_NS4_8TiledMMAINS4_8MMA_AtomIJNS4_15SM100_MMA_S8_SSIaaiLi64ELi256ELNS4_4UMMA5MajorE0ELSN_0ELNSM_8SaturateE0EEEEEENS4_6LayoutISC_NS5_IJNSA_ILi0EEESS_SS_EEEEENS5_IJNS4_10UnderscoreESV_SV_EEEEENS4_13SM90_TMA_LOADENS4_14ComposedLayoutINS4_7SwizzleILi3ELi4ELi3EEENS4_18smem_ptr_flag_bitsILi8EEENSR_INS5_IJNSA_ILi8EEESG_EEENS5_IJSG_SB_EEEEEEEvNS4_8identityESY_S18_vS19_EENS_8epilogue10collective18CollectiveEpilogueINS1B_23Sm100TmaWarpSpecializedILi4ELi2ELi32ELb0ELb0EEEJSH_NS5_IJNSR_ISE_SB_EES1G_EEEaSI_aSI_NS1B_6fusion15FusionCallbacksIS1F_NS1I_17LinearCombinationIaiaiLNS_15FloatRoundStyleE2EEESH_S1H_JEEENS4_5SM1004TMEM4LOAD26SM100_TMEM_LOAD_16dp32b32xESY_NSZ_INS10_ILi2ELi4ELi3EEES13_NSR_INS5_IJS14_SE_EEENS5_IJSE_SB_EEEEEEENS4_39AutoVectorizingCopyWithAssumedAlignmentILi128EEENS4_14SM90_TMA_STOREES1W_S1Y_S1Y_EEEvvEEEEvNT_6ParamsE)
        /*0008*/ 	.word	0x0000007a


	//----- nvinfo : EIATTR_FRAME_SIZE
	.align		4
.L_20:
        /*000c*/ 	.byte	0x04, 0x11
        /*000e*/ 	.short	(.L_22 - .L_21)
	.align		4
.L_21:
        /*0010*/ 	.word	index@($__internal_2_$__cuda_sm10x_tcgen05_guardrail_trap_unallocated_columns_being_dealloced)
        /*0014*/ 	.word	0x00000000


	//----- nvinfo : EIATTR_FRAME_SIZE
	.align		4
.L_22:
        /*0018*/ 	.byte	0x04, 0x11
        /*001a*/ 	.short	(.L_24 - .L_23)
	.align		4
.L_23:
        /*001c*/ 	.word	index@($__internal_1_$__cuda_sm10x_tcgen05_guardrail_trap_phase_invalid_during_alloc)
        /*0020*/ 	.word	0x00000000


	//----- nvinfo : EIATTR_FRAME_SIZE
	.align		4
.L_24:
        /*0024*/ 	.byte	0x04, 0x11
        /*0026*/ 	.short	(.L_26 - .L_25)
	.align		4
.L_25:
        /*0028*/ 	.word	index@($__internal_0_$__cuda_sm10x_tcgen05_guardrail_trap_col_being_dealloced_not_returned_by_alloc)
        /*002c*/ 	.word	0x00000000


	//----- nvinfo : EIATTR_FRAME_SIZE
	.align		4
.L_26:
        /*0030*/ 	.byte	0x04, 0x11
        /*0032*/ 	.short	(.L_28 - .L_27)
	.align		4
.L_27:
        /*0034*/ 	.word	index@(_ZN7cutlass13device_kernelINS_4gemm6kernel13GemmUniversalIN4cute5tupleIJiiiiEEENS1_10collective13CollectiveMmaINS1_35MainloopSm100TmaUmmaWarpSpecializedILi5ELi2ELi4ENS5_IJNS4_1CILi1EEESB_SB_EEEEENS5_IJNSA_ILi64EEENSA_ILi256EEENSA_ILi128EEEEEEaNS5_IJlSB_lEEEaSI_NS4_8TiledMMAINS4_8MMA_AtomIJNS4_15SM100_MMA_S8_SSIaaiLi64ELi256ELNS4_4UMMA5MajorE0ELSN_0ELNSM_8SaturateE0EEEEEENS4_6LayoutISC_NS5_IJNSA_ILi0EEESS_SS_EEEEENS5_IJNS4_10UnderscoreESV_SV_EEEEENS4_13SM90_TMA_LOADENS4_14ComposedLayoutINS4_7SwizzleILi3ELi4ELi3EEENS4_18smem_ptr_flag_bitsILi8EEENSR_INS5_IJNSA_ILi8EEESG_EEENS5_IJSG_SB_EEEEEEEvNS4_8identityESY_S18_vS19_EENS_8epilogue10collective18CollectiveEpilogueINS1B_23Sm100TmaWarpSpecializedILi4ELi2ELi32ELb0ELb0EEEJSH_NS5_IJNSR_ISE_SB_EES1G_EEEaSI_aSI_NS1B_6fusion15FusionCallbacksIS1F_NS1I_17LinearCombinationIaiaiLNS_15FloatRoundStyleE2EEESH_S1H_JEEENS4_5SM1004TMEM4LOAD26SM100_TMEM_LOAD_16dp32b32xESY_NSZ_INS10_ILi2ELi4ELi3EEES13_NSR_INS5_IJS14_SE_EEENS5_IJSE_SB_EEEEEEENS4_39AutoVectorizingCopyWithAssumedAlignmentILi128EEENS4_14SM90_TMA_STOREES1W_S1Y_S1Y_EEEvvEEEEvNT_6ParamsE)
        /*0038*/ 	.word	0x00000000


	//----- nvinfo : EIATTR_MIN_STACK_SIZE
	.align		4
.L_28:
        /*003c*/ 	.byte	0x04, 0x12
        /*003e*/ 	.short	(.L_30 - .L_29)
	.align		4
.L_29:
        /*0040*/ 	.word	index@(_ZN7cutlass13device_kernelINS_4gemm6kernel13GemmUniversalIN4cute5tupleIJiiiiEEENS1_10collective13CollectiveMmaINS1_35MainloopSm100TmaUmmaWarpSpecializedILi5ELi2ELi4ENS5_IJNS4_1CILi1EEESB_SB_EEEEENS5_IJNSA_ILi64EEENSA_ILi256EEENSA_ILi128EEEEEEaNS5_IJlSB_lEEEaSI_NS4_8TiledMMAINS4_8MMA_AtomIJNS4_15SM100_MMA_S8_SSIaaiLi64ELi256ELNS4_4UMMA5MajorE0ELSN_0ELNSM_8SaturateE0EEEEEENS4_6LayoutISC_NS5_IJNSA_ILi0EEESS_SS_EEEEENS5_IJNS4_10UnderscoreESV_SV_EEEEENS4_13SM90_TMA_LOADENS4_14ComposedLayoutINS4_7SwizzleILi3ELi4ELi3EEENS4_18smem_ptr_flag_bitsILi8EEENSR_INS5_IJNSA_ILi8EEESG_EEENS5_IJSG_SB_EEEEEEEvNS4_8identityESY_S18_vS19_EENS_8epilogue10collective18CollectiveEpilogueINS1B_23Sm100TmaWarpSpecializedILi4ELi2ELi32ELb0ELb0EEEJSH_NS5_IJNSR_ISE_SB_EES1G_EEEaSI_aSI_NS1B_6fusion15FusionCallbacksIS1F_NS1I_17LinearCombinationIaiaiLNS_15FloatRoundStyleE2EEESH_S1H_JEEENS4_5SM1004TMEM4LOAD26SM100_TMEM_LOAD_16dp32b32xESY_NSZ_INS10_ILi2ELi4ELi3EEES13_NSR_INS5_IJS14_SE_EEENS5_IJSE_SB_EEEEEEENS4_39AutoVectorizingCopyWithAssumedAlignmentILi128EEENS4_14SM90_TMA_STOREES1W_S1Y_S1Y_EEEvvEEEEvNT_6ParamsE)
        /*0044*/ 	.word	0x00000000
.L_30:


//--------------------- .nv.compat                --------------------------
	.section	.nv.compat,"",@"SHT_CUDA_COMPAT_INFO"
	.align	4
        /*0000*/ 	.byte	0x02, 0x09, 0x01, 0x00, 0x02, 0x02, 0x03, 0x00, 0x02, 0x05, 0x06, 0x00, 0x03, 0x07, 0x01, 0x01
        /*0010*/ 	.byte	0x02, 0x03, 0x01, 0x00, 0x02, 0x06, 0x01, 0x00, 0x04, 0x0b, 0x08, 0x00, 0x01, 0x00, 0x00, 0x00
        /*0020*/ 	.byte	0x00, 0x00, 0x00, 0x00


//--------------------- .nv.info._ZN7cutlass13device_kernelINS_4gemm6kernel13GemmUniversalIN4cute5tupleIJiiiiEEENS1_10collective13CollectiveMmaINS1_35MainloopSm100TmaUmmaWarpSpecializedILi5ELi2ELi4ENS5_IJNS4_1CILi1EEESB_SB_EEEEENS5_IJNSA_ILi64EEENSA_ILi256EEENSA_ILi128EEEEEEaNS5_IJlSB_lEEEaSI_NS4_8TiledMMAINS4_8MMA_AtomIJNS4_15SM100_MMA_S8_SSIaaiLi64ELi256ELNS4_4UMMA5MajorE0ELSN_0ELNSM_8SaturateE0EEEEEENS4_6LayoutISC_NS5_IJNSA_ILi0EEESS_SS_EEEEENS5_IJNS4_10UnderscoreESV_SV_EEEEENS4_13SM90_TMA_LOADENS4_14ComposedLayoutINS4_7SwizzleILi3ELi4ELi3EEENS4_18smem_ptr_flag_bitsILi8EEENSR_INS5_IJNSA_ILi8EEESG_EEENS5_IJSG_SB_EEEEEEEvNS4_8identityESY_S18_vS19_EENS_8epilogue10collective18CollectiveEpilogueINS1B_23Sm100TmaWarpSpecializedILi4ELi2ELi32ELb0ELb0EEEJSH_NS5_IJNSR_ISE_SB_EES1G_EEEaSI_aSI_NS1B_6fusion15FusionCallbacksIS1F_NS1I_17LinearCombinationIaiaiLNS_15FloatRoundStyleE2EEESH_S1H_JEEENS4_5SM1004TMEM4LOAD26SM100_TMEM_LOAD_16dp32b32xESY_NSZ_INS10_ILi2ELi4ELi3EEES13_NSR_INS5_IJS14_SE_EEENS5_IJSE_SB_EEEEEEENS4_39AutoVectorizingCopyWithAssumedAlignmentILi128EEENS4_14SM90_TMA_STOREES1W_S1Y_S1Y_EEEvvEEEEvNT_6ParamsE --------------------------
	.section	.nv.info._ZN7cutlass13device_kernelINS_4gemm6kernel13GemmUniversalIN4cute5tupleIJiiiiEEENS1_10collective13CollectiveMmaINS1_35MainloopSm100TmaUmmaWarpSpecializedILi5ELi2ELi4ENS5_IJNS4_1CILi1EEESB_SB_EEEEENS5_IJNSA_ILi64EEENSA_ILi256EEENSA_ILi128EEEEEEaNS5_IJlSB_lEEEaSI_NS4_8TiledMMAINS4_8MMA_AtomIJNS4_15SM100_MMA_S8_SSIaaiLi64ELi256ELNS4_4UMMA5MajorE0ELSN_0ELNSM_8SaturateE0EEEEEENS4_6LayoutISC_NS5_IJNSA_ILi0EEESS_SS_EEEEENS5_IJNS4_10UnderscoreESV_SV_EEEEENS4_13SM90_TMA_LOADENS4_14ComposedLayoutINS4_7SwizzleILi3ELi4ELi3EEENS4_18smem_ptr_flag_bitsILi8EEENSR_INS5_IJNSA_ILi8EEESG_EEENS5_IJSG_SB_EEEEEEEvNS4_8identityESY_S18_vS19_EENS_8epilogue10collective18CollectiveEpilogueINS1B_23Sm100TmaWarpSpecializedILi4ELi2ELi32ELb0ELb0EEEJSH_NS5_IJNSR_ISE_SB_EES1G_EEEaSI_aSI_NS1B_6fusion15FusionCallbacksIS1F_NS1I_17LinearCombinationIaiaiLNS_15FloatRoundStyleE2EEESH_S1H_JEEENS4_5SM1004TMEM4LOAD26SM100_TMEM_LOAD_16dp32b32xESY_NSZ_INS10_ILi2ELi4ELi3EEES13_NSR_INS5_IJS14_SE_EEENS5_IJSE_SB_EEEEEEENS4_39AutoVectorizingCopyWithAssumedAlignmentILi128EEENS4_14SM90_TMA_STOREES1W_S1Y_S1Y_EEEvvEEEEvNT_6ParamsE,"",@"SHT_CUDA_INFO"
	.sectionflags	@""
	.align	4


	//----- nvinfo : EIATTR_CUDA_API_VERSION
	.align		4
        /*0000*/ 	.byte	0x04, 0x37
        /*0002*/ 	.short	(.L_32 - .L_31)
.L_31:
        /*0004*/ 	.word	0x00000082


	//----- nvinfo : EIATTR_KPARAM_INFO
	.align		4
.L_32:
        /*0008*/ 	.byte	0x04, 0x17
        /*000a*/ 	.short	(.L_34 - .L_33)
.L_33:
        /*000c*/ 	.word	0x00000000
        /*0010*/ 	.short	0x0000
        /*0012*/ 	.short	0x0000
        /*0014*/ 	.byte	0x00, 0xf0, 0x01, 0x20


	//----- nvinfo : EIATTR_AT_ENTRY_FRAGMENTS
	.align		4
.L_34:
        /*0018*/ 	.byte	0x04, 0x4f
        /*001a*/ 	.short	(.L_36 - .L_35)


	//   ....[0]....
.L_35:
        /*001c*/ 	.word	0x00000006


	//----- nvinfo : EIATTR_RESERVED_SMEM_USED
	.align		4
.L_36:
        /*0020*/ 	.byte	0x01, 0x41
	.zero		2


	//----- nvinfo : EIATTR_SPARSE_MMA_MASK
	.align		4
        /*0024*/ 	.byte	0x03, 0x50
        /*0026*/ 	.short	0x0000


	//----- nvinfo : EIATTR_TCGEN05_1CTA_USED
	.align		4
        /*0028*/ 	.byte	0x01, 0x51
	.zero		2


	//----- nvinfo : EIATTR_MAXREG_COUNT
	.align		4
        /*002c*/ 	.byte	0x03, 0x1b
        /*002e*/ 	.short	0x00ff


	//----- nvinfo : EIATTR_NUM_BARRIERS
	.align		4
        /*0030*/ 	.byte	0x02, 0x4c
        /*0032*/ 	.byte	0x07
	.zero		1


	//----- nvinfo : EIATTR_EXTERNS
	.align		4
        /*0034*/ 	.byte	0x04, 0x0f
        /*0036*/ 	.short	(.L_38 - .L_37)


	//   ....[0]....
	.align		4
.L_37:
        /*0038*/ 	.word	index@(__assertfail)


	//----- nvinfo : EIATTR_MERCURY_ISA_VERSION
	.align		4
.L_38:
        /*003c*/ 	.byte	0x03, 0x5f
        /*003e*/ 	.short	0x0101


	//----- nvinfo : EIATTR_INT_WARP_WIDE_INSTR_OFFSETS
	.align		4
        /*0040*/ 	.byte	0x04, 0x31
        /*0042*/ 	.short	(.L_40 - .L_39)


	//   ....[0]....
.L_39:
        /*0044*/ 	.word	0x00001e00


	//   ....[1]....
        /*0048*/ 	.word	0x00003940


	//   ....[2]....
        /*004c*/ 	.word	0x00003960


	//   ....[3]....
        /*0050*/ 	.word	0x00003990


	//   ....[4]....
        /*0054*/ 	.word	0x000042d0


	//   ....[5]....
        /*0058*/ 	.word	0x00004340


	//   ....[6]....
        /*005c*/ 	.word	0x00004420


	//   ....[7]....
        /*0060*/ 	.word	0x000044a0


	//   ....[8]....
        /*0064*/ 	.word	0x000045b0


	//   ....[9]....
        /*0068*/ 	.word	0x00004640


	//   ....[10]....
        /*006c*/ 	.word	0x00004820


	//   ....[11]....
        /*0070*/ 	.word	0x00004980


	//----- nvinfo : EIATTR_COOP_GROUP_MASK_REGIDS
	.align		4
.L_40:
        /*0074*/ 	.byte	0x04, 0x29
        /*0076*/ 	.short	(.L_42 - .L_41)


	//   ....[0]....
.L_41:
        /*0078*/ 	.word	0xffffffff


	//   ....[1]....
        /*007c*/ 	.word	0xffffffff


	//   ....[2]....
        /*0080*/ 	.word	0xffffffff


	//   ....[3]....
        /*0084*/ 	.word	0xffffffff


	//   ....[4]....
        /*0088*/ 	.word	0xffffffff


	//   ....[5]....
        /*008c*/ 	.word	0xffffffff


	//   ....[6]....
        /*0090*/ 	.word	0xffffffff


	//   ....[7]....
        /*0094*/ 	.word	0xffffffff


	//   ....[8]....
        /*0098*/ 	.word	0xffffffff


	//   ....[9]....
        /*009c*/ 	.word	0xffffffff


	//   ....[10]....
        /*00a0*/ 	.word	0xffffffff


	//   ....[11]....
        /*00a4*/ 	.word	0xffffffff


	//   ....[12]....
        /*00a8*/ 	.word	0xffffffff


	//----- nvinfo : EIATTR_COOP_GROUP_INSTR_OFFSETS
	.align		4
.L_42:
        /*00ac*/ 	.byte	0x04, 0x28
        /*00ae*/ 	.short	(.L_44 - .L_43)


	//   ....[0]....
.L_43:
        /*00b0*/ 	.word	0x00000090


	//   ....[1]....
        /*00b4*/ 	.word	0x000004d0


	//   ....[2]....
        /*00b8*/ 	.word	0x00000660


	//   ....[3]....
        /*00bc*/ 	.word	0x00000800


	//   ....[4]....
        /*00c0*/ 	.word	0x00000900


	//   ....[5]....
        /*00c4*/ 	.word	0x00000a70


	//   ....[6]....
        /*00c8*/ 	.word	0x00000c10


	//   ....[7]....
        /*00cc*/ 	.word	0x00001ce0


	//   ....[8]....
        /*00d0*/ 	.word	0x00002b50


	//   ....[9]....
        /*00d4*/ 	.word	0x00002d60


	//   ....[10]....
        /*00d8*/ 	.word	0x00002d90


	//   ....[11]....
        /*00dc*/ 	.word	0x00003820


	//   ....[12]....
        /*00e0*/ 	.word	0x00003a50


	//----- nvinfo : EIATTR_VRC_CTA_INIT_COUNT
	.align		4
.L_44:
        /*00e4*/ 	.byte	0x02, 0x4a
        /*00e6*/ 	.byte	0x80
	.zero		1


	//----- nvinfo : EIATTR_SYSCALL_OFFSETS
	.align		4
        /*00e8*/ 	.byte	0x04, 0x46
        /*00ea*/ 	.short	(.L_46 - .L_45)


	//   ....[0]....
.L_45:
        /*00ec*/ 	.word	0x00005410


	//   ....[1]....
        /*00f0*/ 	.word	0x00005550


	//   ....[2]....
        /*00f4*/ 	.word	0x00005d50


	//   ....[3]....
        /*00f8*/ 	.word	0x00006b00


	//   ....[4]....
        /*00fc*/ 	.word	0x00007840


	//   ....[5]....
        /*0100*/ 	.word	0x000085b0


	//----- nvinfo : EIATTR_MBARRIER_INSTR_OFFSETS
	.align		4
.L_46:
        /*0104*/ 	.byte	0x04, 0x39
        /*0106*/ 	.short	(.L_48 - .L_47)


	//   ....[0]....
.L_47:
        /*0108*/ 	.word	0x000005b0
        /*010c*/ 	.word	0x000000ff
        /*0110*/ 	.word	0x00000000
        /*0114*/ 	.short	0x0100
        /*0116*/ 	.byte	0x05
	.zero		1


	//   ....[1]....
        /*0118*/ 	.word	0x000005c0
        /*011c*/ 	.word	0x000000ff
        /*0120*/ 	.word	0x00000028
        /*0124*/ 	.short	0x0100
        /*0126*/ 	.byte	0x05
	.zero		1


	//   ....[2]....
        /*0128*/ 	.word	0x000005d0
        /*012c*/ 	.word	0x000000ff
        /*0130*/ 	.word	0x00000008
        /*0134*/ 	.short	0x0100
        /*0136*/ 	.byte	0x05
	.zero		1


	//   ....[3]....
        /*0138*/ 	.word	0x000005e0
        /*013c*/ 	.word	0x000000ff
        /*0140*/ 	.word	0x00000030
        /*0144*/ 	.short	0x0100
        /*0146*/ 	.byte	0x05
	.zero		1


	//   ....[4]....
        /*0148*/ 	.word	0x000005f0
        /*014c*/ 	.word	0x000000ff
        /*0150*/ 	.word	0x00000010
        /*0154*/ 	.short	0x0100
        /*0156*/ 	.byte	0x05
	.zero		1


	//   ....[5]....
        /*0158*/ 	.word	0x00000600
        /*015c*/ 	.word	0x000000ff
        /*0160*/ 	.word	0x00000038
        /*0164*/ 	.short	0x0100
        /*0166*/ 	.byte	0x05
	.zero		1


	//   ....[6]....
        /*0168*/ 	.word	0x00000610
        /*016c*/ 	.word	0x000000ff
        /*0170*/ 	.word	0x00000018
        /*0174*/ 	.short	0x0100
        /*0176*/ 	.byte	0x05
	.zero		1


	//   ....[7]....
        /*0178*/ 	.word	0x00000620
        /*017c*/ 	.word	0x000000ff
        /*0180*/ 	.word	0x00000040
        /*0184*/ 	.short	0x0100
        /*0186*/ 	.byte	0x05
	.zero		1


	//   ....[8]....
        /*0188*/ 	.word	0x00000630
        /*018c*/ 	.word	0x000000ff
        /*0190*/ 	.word	0x00000020
        /*0194*/ 	.short	0x0100
        /*0196*/ 	.byte	0x05
	.zero		1


	//   ....[9]....
        /*0198*/ 	.word	0x00000640
        /*019c*/ 	.word	0x000000ff
        /*01a0*/ 	.word	0x00000048
        /*01a4*/ 	.short	0x0100
        /*01a6*/ 	.byte	0x05
	.zero		1


	//   ....[10]....
        /*01a8*/ 	.word	0x00000770
        /*01ac*/ 	.word	0x000000ff
        /*01b0*/ 	.word	0x00000050
        /*01b4*/ 	.short	0x0100
        /*01b6*/ 	.byte	0x07
	.zero		1


	//   ....[11]....
        /*01b8*/ 	.word	0x00000780
        /*01bc*/ 	.word	0x000000ff
        /*01c0*/ 	.word	0x00000070
        /*01c4*/ 	.short	0x0100
        /*01c6*/ 	.byte	0x07
	.zero		1


	//   ....[12]....
        /*01c8*/ 	.word	0x00000790
        /*01cc*/ 	.word	0x000000ff
        /*01d0*/ 	.word	0x00000058
        /*01d4*/ 	.short	0x0100
        /*01d6*/ 	.byte	0x07
	.zero		1


	//   ....[13]....
        /*01d8*/ 	.word	0x000007a0
        /*01dc*/ 	.word	0x000000ff
        /*01e0*/ 	.word	0x00000078
        /*01e4*/ 	.short	0x0100
        /*01e6*/ 	.byte	0x07
	.zero		1


	//   ....[14]....
        /*01e8*/ 	.word	0x000007b0
        /*01ec*/ 	.word	0x000000ff
        /*01f0*/ 	.word	0x00000060
        /*01f4*/ 	.short	0x0100
        /*01f6*/ 	.byte	0x07
	.zero		1


	//   ....[15]....
        /*01f8*/ 	.word	0x000007c0
        /*01fc*/ 	.word	0x000000ff
        /*0200*/ 	.word	0x00000080
        /*0204*/ 	.short	0x0100
        /*0206*/ 	.byte	0x07
	.zero		1


	//   ....[16]....
        /*0208*/ 	.word	0x000007d0
        /*020c*/ 	.word	0x000000ff
        /*0210*/ 	.word	0x00000068
        /*0214*/ 	.short	0x0100
        /*0216*/ 	.byte	0x07
	.zero		1


	//   ....[17]....
        /*0218*/ 	.word	0x000007e0
        /*021c*/ 	.word	0x000000ff
        /*0220*/ 	.word	0x00000088
        /*0224*/ 	.short	0x0100
        /*0226*/ 	.byte	0x07
	.zero		1


	//   ....[18]....
        /*0228*/ 	.word	0x000008d0
        /*022c*/ 	.word	0x000000ff
        /*0230*/ 	.word	0x00000090
        /*0234*/ 	.short	0x0100
        /*0236*/ 	.byte	0x05
	.zero		1


	//   ....[19]....
        /*0238*/ 	.word	0x000008e0
        /*023c*/ 	.word	0x000000ff
        /*0240*/ 	.word	0x00000098
        /*0244*/ 	.short	0x0100
        /*0246*/ 	.byte	0x05
	.zero		1


	//   ....[20]....
        /*0248*/ 	.word	0x00000a20
        /*024c*/ 	.word	0x000000ff
        /*0250*/ 	.word	0x000000a0
        /*0254*/ 	.short	0x0100
        /*0256*/ 	.byte	0x05
	.zero		1


	//   ....[21]....
        /*0258*/ 	.word	0x00000a30
        /*025c*/ 	.word	0x000000ff
        /*0260*/ 	.word	0x000000b0
        /*0264*/ 	.short	0x0100
        /*0266*/ 	.byte	0x05
	.zero		1


	//   ....[22]....
        /*0268*/ 	.word	0x00000a40
        /*026c*/ 	.word	0x000000ff
        /*0270*/ 	.word	0x000000a8
        /*0274*/ 	.short	0x0100
        /*0276*/ 	.byte	0x05
	.zero		1


	//   ....[23]....
        /*0278*/ 	.word	0x00000a50
        /*027c*/ 	.word	0x000000ff
        /*0280*/ 	.word	0x000000b8
        /*0284*/ 	.short	0x0100
        /*0286*/ 	.byte	0x05
	.zero		1


	//   ....[24]....
        /*0288*/ 	.word	0x00000b80
        /*028c*/ 	.word	0x000000ff
        /*0290*/ 	.word	0x000000c0
        /*0294*/ 	.short	0x0100
        /*0296*/ 	.byte	0x07
	.zero		1


	//   ....[25]....
        /*0298*/ 	.word	0x00000b90
        /*029c*/ 	.word	0x000000ff
        /*02a0*/ 	.word	0x000000e0
        /*02a4*/ 	.short	0x0100
        /*02a6*/ 	.byte	0x07
	.zero		1


	//   ....[26]....
        /*02a8*/ 	.word	0x00000ba0
        /*02ac*/ 	.word	0x000000ff
        /*02b0*/ 	.word	0x000000c8
        /*02b4*/ 	.short	0x0100
        /*02b6*/ 	.byte	0x07
	.zero		1


	//   ....[27]....
        /*02b8*/ 	.word	0x00000bb0
        /*02bc*/ 	.word	0x000000ff
        /*02c0*/ 	.word	0x000000e8
        /*02c4*/ 	.short	0x0100
        /*02c6*/ 	.byte	0x07
	.zero		1


	//   ....[28]....
        /*02c8*/ 	.word	0x00000bc0
        /*02cc*/ 	.word	0x000000ff
        /*02d0*/ 	.word	0x000000d0
        /*02d4*/ 	.short	0x0100
        /*02d6*/ 	.byte	0x07
	.zero		1


	//   ....[29]....
        /*02d8*/ 	.word	0x00000bd0
        /*02dc*/ 	.word	0x000000ff
        /*02e0*/ 	.word	0x000000f0
        /*02e4*/ 	.short	0x0100
        /*02e6*/ 	.byte	0x07
	.zero		1


	//   ....[30]....
        /*02e8*/ 	.word	0x00000be0
        /*02ec*/ 	.word	0x000000ff
        /*02f0*/ 	.word	0x000000d8
        /*02f4*/ 	.short	0x0100
        /*02f6*/ 	.byte	0x07
	.zero		1


	//   ....[31]....
        /*02f8*/ 	.word	0x00000bf0
        /*02fc*/ 	.word	0x000000ff
        /*0300*/ 	.word	0x000000f8
        /*0304*/ 	.short	0x0100
        /*0306*/ 	.byte	0x07
	.zero		1


	//   ....[32]....
        /*0308*/ 	.word	0x00000ce0
        /*030c*/ 	.word	0x000000ff
        /*0310*/ 	.word	0x00000100
        /*0314*/ 	.short	0x0100
        /*0316*/ 	.byte	0x05
	.zero		1


	//   ....[33]....
        /*0318*/ 	.word	0x00000cf0
        /*031c*/ 	.word	0x000000ff
        /*0320*/ 	.word	0x00000110
        /*0324*/ 	.short	0x0100
        /*0326*/ 	.byte	0x05
	.zero		1


	//   ....[34]....
        /*0328*/ 	.word	0x00000d00
        /*032c*/ 	.word	0x000000ff
        /*0330*/ 	.word	0x00000108
        /*0334*/ 	.short	0x0100
        /*0336*/ 	.byte	0x05
	.zero		1


	//   ....[35]....
        /*0338*/ 	.word	0x00000d10
        /*033c*/ 	.word	0x000000ff
        /*0340*/ 	.word	0x00000118
        /*0344*/ 	.short	0x0100
        /*0346*/ 	.byte	0x05
	.zero		1


	//   ....[36]....
        /*0348*/ 	.word	0x000015e0
        /*034c*/ 	.word	0x00000003
        /*0350*/ 	.word	0x00000110
        /*0354*/ 	.short	0x010a
        /*0356*/ 	.byte	0xff
	.zero		1


	//   ....[37]....
        /*0358*/ 	.word	0x00001610
        /*035c*/ 	.word	0x00000003
        /*0360*/ 	.word	0x00000100
        /*0364*/ 	.short	0x0101
        /*0366*/ 	.byte	0xff
	.zero		1


	//   ....[38]....
        /*0368*/ 	.word	0x000016e0
        /*036c*/ 	.word	0x000000ff
        /*0370*/ 	.word	0x00000028
        /*0374*/ 	.short	0x010a
        /*0376*/ 	.byte	0x08
	.zero		1


	//   ....[39]....
        /*0378*/ 	.word	0x00001780
        /*037c*/ 	.word	0x000000ff
        /*0380*/ 	.word	0x00000028
        /*0384*/ 	.short	0x010a
        /*0386*/ 	.byte	0x21
	.zero		1


	//   ....[40]....
        /*0388*/ 	.word	0x000018d0
        /*038c*/ 	.word	0x000000ff
        /*0390*/ 	.word	0x00000028
        /*0394*/ 	.short	0x010a
        /*0396*/ 	.byte	0x08
	.zero		1


	//   ....[41]....
        /*0398*/ 	.word	0x000019e0
        /*039c*/ 	.word	0x000000ff
        /*03a0*/ 	.word	0x00000098
        /*03a4*/ 	.short	0x0101
        /*03a6*/ 	.byte	0x04
	.zero		1


	//   ....[42]....
        /*03a8*/ 	.word	0x00001a00
        /*03ac*/ 	.word	0x000000ff
        /*03b0*/ 	.word	0x00000028
        /*03b4*/ 	.short	0x010a
        /*03b6*/ 	.byte	0x08
	.zero		1


	//   ....[43]....
        /*03b8*/ 	.word	0x00001a80
        /*03bc*/ 	.word	0x000000ff
        /*03c0*/ 	.word	0x00000028
        /*03c4*/ 	.short	0x010a
        /*03c6*/ 	.byte	0x11
	.zero		1


	//   ....[44]....
        /*03c8*/ 	.word	0x00001bd0
        /*03cc*/ 	.word	0x000000ff
        /*03d0*/ 	.word	0x00000028
        /*03d4*/ 	.short	0x010a
        /*03d6*/ 	.byte	0x08
	.zero		1


	//   ....[45]....
        /*03d8*/ 	.word	0x00001d10
        /*03dc*/ 	.word	0x00000002
        /*03e0*/ 	.word	0x000000a0
        /*03e4*/ 	.short	0x010a
        /*03e6*/ 	.byte	0xff
	.zero		1


	//   ....[46]....
        /*03e8*/ 	.word	0x00001dd0
        /*03ec*/ 	.word	0x00000002
        /*03f0*/ 	.word	0x00000000
        /*03f4*/ 	.short	0x0101
        /*03f6*/ 	.byte	0xff
	.zero		1


	//   ....[47]....
        /*03f8*/ 	.word	0x00002330
        /*03fc*/ 	.word	0x000000ff
        /*0400*/ 	.word	0x00000000
        /*0404*/ 	.short	0x010a
        /*0406*/ 	.byte	0x05
	.zero		1


	//   ....[48]....
        /*0408*/ 	.word	0x000023c0
        /*040c*/ 	.word	0x000000ff
        /*0410*/ 	.word	0x00000000
        /*0414*/ 	.short	0x010a
        /*0416*/ 	.byte	0x05
	.zero		1


	//   ....[49]....
        /*0418*/ 	.word	0x00002450
        /*041c*/ 	.word	0x000000ff
        /*0420*/ 	.word	0x00000000
        /*0424*/ 	.short	0x010a
        /*0426*/ 	.byte	0x05
	.zero		1


	//   ....[50]....
        /*0428*/ 	.word	0x000024e0
        /*042c*/ 	.word	0x000000ff
        /*0430*/ 	.word	0x00000000
        /*0434*/ 	.short	0x010a
        /*0436*/ 	.byte	0x05
	.zero		1


	//   ....[51]....
        /*0438*/ 	.word	0x00002580
        /*043c*/ 	.word	0x00000000
        /*0440*/ 	.word	0x00000000
        /*0444*/ 	.short	0x010a
        /*0446*/ 	.byte	0xff
	.zero		1


	//   ....[52]....
        /*0448*/ 	.word	0x000026a0
        /*044c*/ 	.word	0x00000000
        /*0450*/ 	.word	0x00000100
        /*0454*/ 	.short	0x010a
        /*0456*/ 	.byte	0xff
	.zero		1


	//   ....[53]....
        /*0458*/ 	.word	0x00002700
        /*045c*/ 	.word	0x00000004
        /*0460*/ 	.word	0x00000000
        /*0464*/ 	.short	0x0101
        /*0466*/ 	.byte	0xff
	.zero		1


	//   ....[54]....
        /*0468*/ 	.word	0x00002720
        /*046c*/ 	.word	0x000000ff
        /*0470*/ 	.word	0x000000b0
        /*0474*/ 	.short	0x010a
        /*0476*/ 	.byte	0x05
	.zero		1


	//   ....[55]....
        /*0478*/ 	.word	0x00002840
        /*047c*/ 	.word	0x00000000
        /*0480*/ 	.word	0x000000a0
        /*0484*/ 	.short	0x010a
        /*0486*/ 	.byte	0xff
	.zero		1


	//   ....[56]....
        /*0488*/ 	.word	0x00002950
        /*048c*/ 	.word	0x00000000
        /*0490*/ 	.word	0x00000000
        /*0494*/ 	.short	0x0101
        /*0496*/ 	.byte	0xff
	.zero		1


	//   ....[57]....
        /*0498*/ 	.word	0x000029e0
        /*049c*/ 	.word	0x000000ff
        /*04a0*/ 	.word	0x000000b0
        /*04a4*/ 	.short	0x0106
        /*04a6*/ 	.byte	0x05
	.zero		1


	//   ....[58]....
        /*04a8*/ 	.word	0x00002a00
        /*04ac*/ 	.word	0x000000ff
        /*04b0*/ 	.word	0x000000b0
        /*04b4*/ 	.short	0x010a
        /*04b6*/ 	.byte	0x05
	.zero		1


	//   ....[59]....
        /*04b8*/ 	.word	0x00002a90
        /*04bc*/ 	.word	0x000000ff
        /*04c0*/ 	.word	0x000000b0
        /*04c4*/ 	.short	0x0106
        /*04c6*/ 	.byte	0x04
	.zero		1


	//   ....[60]....
        /*04c8*/ 	.word	0x00002ad0
        /*04cc*/ 	.word	0x00000000
        /*04d0*/ 	.word	0x000000b0
        /*04d4*/ 	.short	0x010a
        /*04d6*/ 	.byte	0xff
	.zero		1


	//   ....[61]....
        /*04d8*/ 	.word	0x00003010
        /*04dc*/ 	.word	0x00000000
        /*04e0*/ 	.word	0x000000a0
        /*04e4*/ 	.short	0x010a
        /*04e6*/ 	.byte	0xff
	.zero		1


	//   ....[62]....
        /*04e8*/ 	.word	0x00003110
        /*04ec*/ 	.word	0x00000003
        /*04f0*/ 	.word	0x00000000
        /*04f4*/ 	.short	0x0101
        /*04f6*/ 	.byte	0xff
	.zero		1


	//   ....[63]....
        /*04f8*/ 	.word	0x00003120
        /*04fc*/ 	.word	0x000000ff
        /*0500*/ 	.word	0x00000000
        /*0504*/ 	.short	0x010a
        /*0506*/ 	.byte	0x06
	.zero		1


	//   ....[64]....
        /*0508*/ 	.word	0x000031a0
        /*050c*/ 	.word	0x000000ff
        /*0510*/ 	.word	0x000000e0
        /*0514*/ 	.short	0x010a
        /*0516*/ 	.byte	0x07
	.zero		1


	//   ....[65]....
        /*0518*/ 	.word	0x00003280
        /*051c*/ 	.word	0x000000ff
        /*0520*/ 	.word	0x00000000
        /*0524*/ 	.short	0x010a
        /*0526*/ 	.byte	0x06
	.zero		1


	//   ....[66]....
        /*0528*/ 	.word	0x000033b0
        /*052c*/ 	.word	0x000000ff
        /*0530*/ 	.word	0x00000000
        /*0534*/ 	.short	0x010a
        /*0536*/ 	.byte	0x1a
	.zero		1


	//   ....[67]....
        /*0538*/ 	.word	0x00003650
        /*053c*/ 	.word	0x000000ff
        /*0540*/ 	.word	0x00000000
        /*0544*/ 	.short	0x010a
        /*0546*/ 	.byte	0x06
	.zero		1


	//   ....[68]....
        /*0548*/ 	.word	0x000036e0
        /*054c*/ 	.word	0x000000ff
        /*0550*/ 	.word	0x00000000
        /*0554*/ 	.short	0x010a
        /*0556*/ 	.byte	0x06
	.zero		1


	//   ....[69]....
        /*0558*/ 	.word	0x00003770
        /*055c*/ 	.word	0x000000ff
        /*0560*/ 	.word	0x00000000
        /*0564*/ 	.short	0x010a
        /*0566*/ 	.byte	0x06
	.zero		1


	//   ....[70]....
        /*0568*/ 	.word	0x00003800
        /*056c*/ 	.word	0x000000ff
        /*0570*/ 	.word	0x00000000
        /*0574*/ 	.short	0x010a
        /*0576*/ 	.byte	0x07
	.zero		1


	//   ....[71]....
        /*0578*/ 	.word	0x00003c80
        /*057c*/ 	.word	0x00000000
        /*0580*/ 	.word	0x000000a0
        /*0584*/ 	.short	0x010a
        /*0586*/ 	.byte	0xff
	.zero		1


	//   ....[72]....
        /*0588*/ 	.word	0x00003d40
        /*058c*/ 	.word	0x00000000
        /*0590*/ 	.word	0x00000000
        /*0594*/ 	.short	0x0101
        /*0596*/ 	.byte	0xff
	.zero		1


	//   ....[73]....
        /*0598*/ 	.word	0x00004060
        /*059c*/ 	.word	0x000000ff
        /*05a0*/ 	.word	0x00000098
        /*05a4*/ 	.short	0x010a
        /*05a6*/ 	.byte	0x07
	.zero		1


	//   ....[74]....
        /*05a8*/ 	.word	0x00004250
        /*05ac*/ 	.word	0x000000ff
        /*05b0*/ 	.word	0x00000070
        /*05b4*/ 	.short	0x010a
        /*05b6*/ 	.byte	0x07
	.zero		1


	//   ....[75]....
        /*05b8*/ 	.word	0x000043c0
        /*05bc*/ 	.word	0x000000ff
        /*05c0*/ 	.word	0x00000050
        /*05c4*/ 	.short	0x010b
        /*05c6*/ 	.byte	0x07
	.zero		1


	//   ....[76]....
        /*05c8*/ 	.word	0x000043d0
        /*05cc*/ 	.word	0x000000ff
        /*05d0*/ 	.word	0x00000000
        /*05d4*/ 	.short	0x0101
        /*05d6*/ 	.byte	0x08
	.zero		1


	//   ....[77]....
        /*05d8*/ 	.word	0x000043f0
        /*05dc*/ 	.word	0x000000ff
        /*05e0*/ 	.word	0x00000078
        /*05e4*/ 	.short	0x010a
        /*05e6*/ 	.byte	0x07
	.zero		1


	//   ....[78]....
        /*05e8*/ 	.word	0x00004550
        /*05ec*/ 	.word	0x000000ff
        /*05f0*/ 	.word	0x00000058
        /*05f4*/ 	.short	0x010b
        /*05f6*/ 	.byte	0x07
	.zero		1


	//   ....[79]....
        /*05f8*/ 	.word	0x00004560
        /*05fc*/ 	.word	0x000000ff
        /*0600*/ 	.word	0x00000000
        /*0604*/ 	.short	0x0101
        /*0606*/ 	.byte	0x08
	.zero		1


	//   ....[80]....
        /*0608*/ 	.word	0x00004570
        /*060c*/ 	.word	0x000000ff
        /*0610*/ 	.word	0x00000080
        /*0614*/ 	.short	0x010a
        /*0616*/ 	.byte	0x07
	.zero		1


	//   ....[81]....
        /*0618*/ 	.word	0x00004710
        /*061c*/ 	.word	0x000000ff
        /*0620*/ 	.word	0x00000060
        /*0624*/ 	.short	0x010b
        /*0626*/ 	.byte	0x07
	.zero		1


	//   ....[82]....
        /*0628*/ 	.word	0x00004780
        /*062c*/ 	.word	0x000000ff
        /*0630*/ 	.word	0x00000000
        /*0634*/ 	.short	0x0101
        /*0636*/ 	.byte	0x08
	.zero		1


	//   ....[83]....
        /*0638*/ 	.word	0x000047b0
        /*063c*/ 	.word	0x000000ff
        /*0640*/ 	.word	0x00000088
        /*0644*/ 	.short	0x010a
        /*0646*/ 	.byte	0x07
	.zero		1


	//   ....[84]....
        /*0648*/ 	.word	0x000049c0
        /*064c*/ 	.word	0x000000ff
        /*0650*/ 	.word	0x00000068
        /*0654*/ 	.short	0x010b
        /*0656*/ 	.byte	0x07
	.zero		1


	//   ....[85]....
        /*0658*/ 	.word	0x000049e0
        /*065c*/ 	.word	0x000000ff
        /*0660*/ 	.word	0x00000000
        /*0664*/ 	.short	0x0101
        /*0666*/ 	.byte	0x0d
	.zero		1


	//   ....[86]....
        /*0668*/ 	.word	0x00004a10
        /*066c*/ 	.word	0x000000ff
        /*0670*/ 	.word	0x00000070
        /*0674*/ 	.short	0x010a
        /*0676*/ 	.byte	0x07
	.zero		1


	//   ....[87]....
        /*0678*/ 	.word	0x00004a30
        /*067c*/ 	.word	0x000000ff
        /*0680*/ 	.word	0x00000078
        /*0684*/ 	.short	0x010a
        /*0686*/ 	.byte	0x07
	.zero		1


	//   ....[88]....
        /*0688*/ 	.word	0x00004a50
        /*068c*/ 	.word	0x000000ff
        /*0690*/ 	.word	0x00000080
        /*0694*/ 	.short	0x010a
        /*0696*/ 	.byte	0x07
	.zero		1


	//   ....[89]....
        /*0698*/ 	.word	0x00004a90
        /*069c*/ 	.word	0x00000000
        /*06a0*/ 	.word	0x00000088
        /*06a4*/ 	.short	0x010a
        /*06a6*/ 	.byte	0xff
	.zero		1


	//   ....[90]....
        /*06a8*/ 	.word	0x00004de0
        /*06ac*/ 	.word	0x00000000
        /*06b0*/ 	.word	0x000000a0
        /*06b4*/ 	.short	0x010a
        /*06b6*/ 	.byte	0xff
	.zero		1


	//   ....[91]....
        /*06b8*/ 	.word	0x00004ef0
        /*06bc*/ 	.word	0x00000000
        /*06c0*/ 	.word	0x00000000
        /*06c4*/ 	.short	0x0101
        /*06c6*/ 	.byte	0xff
	.zero		1


	//   ....[92]....
        /*06c8*/ 	.word	0x00005940
        /*06cc*/ 	.word	0x00000000
        /*06d0*/ 	.word	0x00000050
        /*06d4*/ 	.short	0x010a
        /*06d6*/ 	.byte	0xff
	.zero		1


	//   ....[93]....
        /*06d8*/ 	.word	0x000059b0
        /*06dc*/ 	.word	0x0000006c
        /*06e0*/ 	.word	0x000000c0
        /*06e4*/ 	.short	0x010a
        /*06e6*/ 	.byte	0xff
	.zero		1


	//   ....[94]....
        /*06e8*/ 	.word	0x00005a90
        /*06ec*/ 	.word	0x00000000
        /*06f0*/ 	.word	0x00000050
        /*06f4*/ 	.short	0x010a
        /*06f6*/ 	.byte	0xff
	.zero		1


	//   ....[95]....
        /*06f8*/ 	.word	0x00005bb0
        /*06fc*/ 	.word	0x00000000
        /*0700*/ 	.word	0x00000000
        /*0704*/ 	.short	0x0101
        /*0706*/ 	.byte	0xff
	.zero		1


	//   ....[96]....
        /*0708*/ 	.word	0x00005c30
        /*070c*/ 	.word	0x0000006c
        /*0710*/ 	.word	0x000000c0
        /*0714*/ 	.short	0x010a
        /*0716*/ 	.byte	0xff
	.zero		1


	//   ....[97]....
        /*0718*/ 	.word	0x000067b0
        /*071c*/ 	.word	0x00000037
        /*0720*/ 	.word	0x00000050
        /*0724*/ 	.short	0x010a
        /*0726*/ 	.byte	0xff
	.zero		1


	//   ....[98]....
        /*0728*/ 	.word	0x00006860
        /*072c*/ 	.word	0x00000037
        /*0730*/ 	.word	0x00000050
        /*0734*/ 	.short	0x010a
        /*0736*/ 	.byte	0xff
	.zero		1


	//   ....[99]....
        /*0738*/ 	.word	0x00006980
        /*073c*/ 	.word	0x00000000
        /*0740*/ 	.word	0x00000000
        /*0744*/ 	.short	0x0101
        /*0746*/ 	.byte	0xff
	.zero		1


	//   ....[100]....
        /*0748*/ 	.word	0x000074f0
        /*074c*/ 	.word	0x00000049
        /*0750*/ 	.word	0x00000050
        /*0754*/ 	.short	0x010a
        /*0756*/ 	.byte	0xff
	.zero		1


	//   ....[101]....
        /*0758*/ 	.word	0x000075a0
        /*075c*/ 	.word	0x00000049
        /*0760*/ 	.word	0x00000050
        /*0764*/ 	.short	0x010a
        /*0766*/ 	.byte	0xff
	.zero		1


	//   ....[102]....
        /*0768*/ 	.word	0x000076c0
        /*076c*/ 	.word	0x00000002
        /*0770*/ 	.word	0x00000000
        /*0774*/ 	.short	0x0101
        /*0776*/ 	.byte	0xff
	.zero		1


	//   ....[103]....
        /*0778*/ 	.word	0x00008260
        /*077c*/ 	.word	0x0000004c
        /*0780*/ 	.word	0x00000050
        /*0784*/ 	.short	0x010a
        /*0786*/ 	.byte	0xff
	.zero		1


	//   ....[104]....
        /*0788*/ 	.word	0x00008310
        /*078c*/ 	.word	0x0000004c
        /*0790*/ 	.word	0x00000050
        /*0794*/ 	.short	0x010a
        /*0796*/ 	.byte	0xff
	.zero		1


	//   ....[105]....
        /*0798*/ 	.word	0x00008430
        /*079c*/ 	.word	0x00000000
        /*07a0*/ 	.word	0x00000000
        /*07a4*/ 	.short	0x0101
        /*07a6*/ 	.byte	0xff
	.zero		1


	//   ....[106]....
        /*07a8*/ 	.word	0x000087e0
        /*07ac*/ 	.word	0x000000ff
        /*07b0*/ 	.word	0x00000000
        /*07b4*/ 	.short	0x0101
        /*07b6*/ 	.byte	0x05
	.zero		1


	//   ....[107]....
        /*07b8*/ 	.word	0x00009120
        /*07bc*/ 	.word	0x00000003
        /*07c0*/ 	.word	0x00000110
        /*07c4*/ 	.short	0x010a
        /*07c6*/ 	.byte	0xff
	.zero		1


	//   ....[108]....
        /*07c8*/ 	.word	0x00009180
        /*07cc*/ 	.word	0x00000002
        /*07d0*/ 	.word	0x00000028
        /*07d4*/ 	.short	0x010a
        /*07d6*/ 	.byte	0xff
	.zero		1


	//   ....[109]....
        /*07d8*/ 	.word	0x000091e0
        /*07dc*/ 	.word	0x00000002
        /*07e0*/ 	.word	0x00000028
        /*07e4*/ 	.short	0x010a
        /*07e6*/ 	.byte	0xff
	.zero		1


	//   ....[110]....
        /*07e8*/ 	.word	0x00009230
        /*07ec*/ 	.word	0x00000002
        /*07f0*/ 	.word	0x000000a0
        /*07f4*/ 	.short	0x010a
        /*07f6*/ 	.byte	0xff
	.zero		1


	//   ....[111]....
        /*07f8*/ 	.word	0x00009290
        /*07fc*/ 	.word	0x00000000
        /*0800*/ 	.word	0x00000000
        /*0804*/ 	.short	0x010a
        /*0806*/ 	.byte	0xff
	.zero		1


	//   ....[112]....
        /*0808*/ 	.word	0x000092f0
        /*080c*/ 	.word	0x00000000
        /*0810*/ 	.word	0x00000000
        /*0814*/ 	.short	0x010a
        /*0816*/ 	.byte	0xff
	.zero		1


	//   ....[113]....
        /*0818*/ 	.word	0x00009350
        /*081c*/ 	.word	0x00000000
        /*0820*/ 	.word	0x00000000
        /*0824*/ 	.short	0x010a
        /*0826*/ 	.byte	0xff
	.zero		1


	//   ....[114]....
        /*0828*/ 	.word	0x000093b0
        /*082c*/ 	.word	0x00000000
        /*0830*/ 	.word	0x00000000
        /*0834*/ 	.short	0x010a
        /*0836*/ 	.byte	0xff
	.zero		1


	//   ....[115]....
        /*0838*/ 	.word	0x00009400
        /*083c*/ 	.word	0x00000000
        /*0840*/ 	.word	0x00000100
        /*0844*/ 	.short	0x010a
        /*0846*/ 	.byte	0xff
	.zero		1


	//   ....[116]....
        /*0848*/ 	.word	0x00009460
        /*084c*/ 	.word	0x00000000
        /*0850*/ 	.word	0x000000b0
        /*0854*/ 	.short	0x010a
        /*0856*/ 	.byte	0xff
	.zero		1


	//   ....[117]....
        /*0858*/ 	.word	0x000094b0
        /*085c*/ 	.word	0x00000000
        /*0860*/ 	.word	0x000000a0
        /*0864*/ 	.short	0x010a
        /*0866*/ 	.byte	0xff
	.zero		1


	//   ....[118]....
        /*0868*/ 	.word	0x00009510
        /*086c*/ 	.word	0x00000000
        /*0870*/ 	.word	0x000000b0
        /*0874*/ 	.short	0x010a
        /*0876*/ 	.byte	0xff
	.zero		1


	//   ....[119]....
        /*0878*/ 	.word	0x00009560
        /*087c*/ 	.word	0x00000000
        /*0880*/ 	.word	0x000000a0
        /*0884*/ 	.short	0x010a
        /*0886*/ 	.byte	0xff
	.zero		1


	//   ....[120]....
        /*0888*/ 	.word	0x000095c0
        /*088c*/ 	.word	0x00000003
        /*0890*/ 	.word	0x000000e0
        /*0894*/ 	.short	0x010a
        /*0896*/ 	.byte	0xff
	.zero		1


	//   ....[121]....
        /*0898*/ 	.word	0x00009620
        /*089c*/ 	.word	0x00000000
        /*08a0*/ 	.word	0x00000000
        /*08a4*/ 	.short	0x010a
        /*08a6*/ 	.byte	0xff
	.zero		1


	//   ....[122]....
        /*08a8*/ 	.word	0x00009680
        /*08ac*/ 	.word	0x00000000
        /*08b0*/ 	.word	0x00000000
        /*08b4*/ 	.short	0x010a
        /*08b6*/ 	.byte	0xff
	.zero		1


	//   ....[123]....
        /*08b8*/ 	.word	0x000096e0
        /*08bc*/ 	.word	0x00000000
        /*08c0*/ 	.word	0x00000000
        /*08c4*/ 	.short	0x010a
        /*08c6*/ 	.byte	0xff
	.zero		1


	//   ....[124]....
        /*08c8*/ 	.word	0x00009740
        /*08cc*/ 	.word	0x00000000
        /*08d0*/ 	.word	0x00000000
        /*08d4*/ 	.short	0x010a
        /*08d6*/ 	.byte	0xff
	.zero		1


	//   ....[125]....
        /*08d8*/ 	.word	0x000097a0
        /*08dc*/ 	.word	0x00000000
        /*08e0*/ 	.word	0x00000000
        /*08e4*/ 	.short	0x010a
        /*08e6*/ 	.byte	0xff
	.zero		1


	//   ....[126]....
        /*08e8*/ 	.word	0x000097f0
        /*08ec*/ 	.word	0x00000000
        /*08f0*/ 	.word	0x000000a0
        /*08f4*/ 	.short	0x010a
        /*08f6*/ 	.byte	0xff
	.zero		1


	//   ....[127]....
        /*08f8*/ 	.word	0x00009850
        /*08fc*/ 	.word	0x00000000
        /*0900*/ 	.word	0x00000098
        /*0904*/ 	.short	0x010a
        /*0906*/ 	.byte	0xff
	.zero		1


	//   ....[128]....
        /*0908*/ 	.word	0x000098b0
        /*090c*/ 	.word	0x00000003
        /*0910*/ 	.word	0x00000070
        /*0914*/ 	.short	0x010a
        /*0916*/ 	.byte	0xff
	.zero		1


	//   ....[129]....
        /*0918*/ 	.word	0x00009910
        /*091c*/ 	.word	0x00000003
        /*0920*/ 	.word	0x00000078
        /*0924*/ 	.short	0x010a
        /*0926*/ 	.byte	0xff
	.zero		1


	//   ....[130]....
        /*0928*/ 	.word	0x00009970
        /*092c*/ 	.word	0x00000003
        /*0930*/ 	.word	0x00000080
        /*0934*/ 	.short	0x010a
        /*0936*/ 	.byte	0xff
	.zero		1


	//   ....[131]....
        /*0938*/ 	.word	0x000099d0
        /*093c*/ 	.word	0x00000003
        /*0940*/ 	.word	0x00000088
        /*0944*/ 	.short	0x010a
        /*0946*/ 	.byte	0xff
	.zero		1


	//   ....[132]....
        /*0948*/ 	.word	0x00009a30
        /*094c*/ 	.word	0x00000000
        /*0950*/ 	.word	0x00000070
        /*0954*/ 	.short	0x010a
        /*0956*/ 	.byte	0xff
	.zero		1


	//   ....[133]....
        /*0958*/ 	.word	0x00009a90
        /*095c*/ 	.word	0x00000000
        /*0960*/ 	.word	0x00000078
        /*0964*/ 	.short	0x010a
        /*0966*/ 	.byte	0xff
	.zero		1


	//   ....[134]....
        /*0968*/ 	.word	0x00009af0
        /*096c*/ 	.word	0x00000000
        /*0970*/ 	.word	0x00000080
        /*0974*/ 	.short	0x010a
        /*0976*/ 	.byte	0xff
	.zero		1


	//   ....[135]....
        /*0978*/ 	.word	0x00009b40
        /*097c*/ 	.word	0x00000000
        /*0980*/ 	.word	0x000000a0
        /*0984*/ 	.short	0x010a
        /*0986*/ 	.byte	0xff
	.zero		1


	//   ....[136]....
        /*0988*/ 	.word	0x00009b90
        /*098c*/ 	.word	0x00000000
        /*0990*/ 	.word	0x00000050
        /*0994*/ 	.short	0x010a
        /*0996*/ 	.byte	0xff
	.zero		1


	//   ....[137]....
        /*0998*/ 	.word	0x00009be0
        /*099c*/ 	.word	0x0000006c
        /*09a0*/ 	.word	0x000000c0
        /*09a4*/ 	.short	0x010a
        /*09a6*/ 	.byte	0xff
	.zero		1


	//   ....[138]....
        /*09a8*/ 	.word	0x00009c30
        /*09ac*/ 	.word	0x00000037
        /*09b0*/ 	.word	0x00000050
        /*09b4*/ 	.short	0x010a
        /*09b6*/ 	.byte	0xff
	.zero		1


	//   ....[139]....
        /*09b8*/ 	.word	0x00009c80
        /*09bc*/ 	.word	0x00000049
        /*09c0*/ 	.word	0x00000050
        /*09c4*/ 	.short	0x010a
        /*09c6*/ 	.byte	0xff
	.zero		1


	//   ....[140]....
        /*09c8*/ 	.word	0x00009cd0
        /*09cc*/ 	.word	0x0000004c
        /*09d0*/ 	.word	0x00000050
        /*09d4*/ 	.short	0x010a
        /*09d6*/ 	.byte	0xff
	.zero		1


	//----- nvinfo : EIATTR_NUM_MBARRIERS
	.align		4
.L_48:
        /*09d8*/ 	.byte	0x03, 0x38
        /*09da*/ 	.short	0x0024


	//----- nvinfo : EIATTR_EXIT_INSTR_OFFSETS
	.align		4
        /*09dc*/ 	.byte	0x04, 0x1c
        /*09de*/ 	.short	(.L_50 - .L_49)


	//   ....[0]....
.L_49:
        /*09e0*/ 	.word	0x000025b0


	//   ....[1]....
        /*09e4*/ 	.word	0x00002aa0


	//   ....[2]....
        /*09e8*/ 	.word	0x00002b00


	//   ....[3]....
        /*09ec*/ 	.word	0x00003a60


	//   ....[4]....
        /*09f0*/ 	.word	0x00004ac0


	//   ....[5]....
        /*09f4*/ 	.word	0x00004b00


	//   ....[6]....
        /*09f8*/ 	.word	0x00009110


	//----- nvinfo : EIATTR_MAX_THREADS
	.align		4
.L_50:
        /*09fc*/ 	.byte	0x04, 0x05
        /*09fe*/ 	.short	(.L_52 - .L_51)
.L_51:
        /*0a00*/ 	.word	0x00000100
        /*0a04*/ 	.word	0x00000001
        /*0a08*/ 	.word	0x00000001


	//----- nvinfo : EIATTR_CRS_STACK_SIZE
	.align		4
.L_52:
        /*0a0c*/ 	.byte	0x04, 0x1e
        /*0a0e*/ 	.short	(.L_54 - .L_53)
.L_53:
        /*0a10*/ 	.word	0x00000000


	//----- nvinfo : EIATTR_CBANK_PARAM_SIZE
	.align		4
.L_54:
        /*0a14*/ 	.byte	0x03, 0x19
        /*0a16*/ 	.short	0x0800


	//----- nvinfo : EIATTR_PARAM_CBANK
	.align		4
        /*0a18*/ 	.byte	0x04, 0x0a
        /*0a1a*/ 	.short	(.L_56 - .L_55)
	.align		4
.L_55:
        /*0a1c*/ 	.word	index@(.nv.constant0._ZN7cutlass13device_kernelINS_4gemm6kernel13GemmUniversalIN4cute5tupleIJiiiiEEENS1_10collective13CollectiveMmaINS1_35MainloopSm100TmaUmmaWarpSpecializedILi5ELi2ELi4ENS5_IJNS4_1CILi1EEESB_SB_EEEEENS5_IJNSA_ILi64EEENSA_ILi256EEENSA_ILi128EEEEEEaNS5_IJlSB_lEEEaSI_NS4_8TiledMMAINS4_8MMA_AtomIJNS4_15SM100_MMA_S8_SSIaaiLi64ELi256ELNS4_4UMMA5MajorE0ELSN_0ELNSM_8SaturateE0EEEEEENS4_6LayoutISC_NS5_IJNSA_ILi0EEESS_SS_EEEEENS5_IJNS4_10UnderscoreESV_SV_EEEEENS4_13SM90_TMA_LOADENS4_14ComposedLayoutINS4_7SwizzleILi3ELi4ELi3EEENS4_18smem_ptr_flag_bitsILi8EEENSR_INS5_IJNSA_ILi8EEESG_EEENS5_IJSG_SB_EEEEEEEvNS4_8identityESY_S18_vS19_EENS_8epilogue10collective18CollectiveEpilogueINS1B_23Sm100TmaWarpSpecializedILi4ELi2ELi32ELb0ELb0EEEJSH_NS5_IJNSR_ISE_SB_EES1G_EEEaSI_aSI_NS1B_6fusion15FusionCallbacksIS1F_NS1I_17LinearCombinationIaiaiLNS_15FloatRoundStyleE2EEESH_S1H_JEEENS4_5SM1004TMEM4LOAD26SM100_TMEM_LOAD_16dp32b32xESY_NSZ_INS10_ILi2ELi4ELi3EEES13_NSR_INS5_IJS14_SE_EEENS5_IJSE_SB_EEEEEEENS4_39AutoVectorizingCopyWithAssumedAlignmentILi128EEENS4_14SM90_TMA_STOREES1W_S1Y_S1Y_EEEvvEEEEvNT_6ParamsE)
        /*0a20*/ 	.short	0x0380
        /*0a22*/ 	.short	0x0800


	//----- nvinfo : EIATTR_SW_WAR
	.align		4
.L_56:
        /*0a24*/ 	.byte	0x04, 0x36
        /*0a26*/ 	.short	(.L_58 - .L_57)
.L_57:
        /*0a28*/ 	.word	0x00000008
.L_58:


//--------------------- .nv.callgraph             --------------------------
	.section	.nv.callgraph,"",@"SHT_CUDA_CALLGRAPH"
	.align	4
	.sectionentsize	8
	.align		4
        /*0000*/ 	.word	0x00000000
	.align		4
        /*0004*/ 	.word	0xffffffff
	.align		4
        /*0008*/ 	.word	index@(_ZN7cutlass13device_kernelINS_4gemm6kernel13GemmUniversalIN4cute5tupleIJiiiiEEENS1_10collective13CollectiveMmaINS1_35MainloopSm100TmaUmmaWarpSpecializedILi5ELi2ELi4ENS5_IJNS4_1CILi1EEESB_SB_EEEEENS5_IJNSA_ILi64EEENSA_ILi256EEENSA_ILi128EEEEEEaNS5_IJlSB_lEEEaSI_NS4_8TiledMMAINS4_8MMA_AtomIJNS4_15SM100_MMA_S8_SSIaaiLi64ELi256ELNS4_4UMMA5MajorE0ELSN_0ELNSM_8SaturateE0EEEEEENS4_6LayoutISC_NS5_IJNSA_ILi0EEESS_SS_EEEEENS5_IJNS4_10UnderscoreESV_SV_EEEEENS4_13SM90_TMA_LOADENS4_14ComposedLayoutINS4_7SwizzleILi3ELi4ELi3EEENS4_18smem_ptr_flag_bitsILi8EEENSR_INS5_IJNSA_ILi8EEESG_EEENS5_IJSG_SB_EEEEEEEvNS4_8identityESY_S18_vS19_EENS_8epilogue10collective18CollectiveEpilogueINS1B_23Sm100TmaWarpSpecializedILi4ELi2ELi32ELb0ELb0EEEJSH_NS5_IJNSR_ISE_SB_EES1G_EEEaSI_aSI_NS1B_6fusion15FusionCallbacksIS1F_NS1I_17LinearCombinationIaiaiLNS_15FloatRoundStyleE2EEESH_S1H_JEEENS4_5SM1004TMEM4LOAD26SM100_TMEM_LOAD_16dp32b32xESY_NSZ_INS10_ILi2ELi4ELi3EEES13_NSR_INS5_IJS14_SE_EEENS5_IJSE_SB_EEEEEEENS4_39AutoVectorizingCopyWithAssumedAlignmentILi128EEENS4_14SM90_TMA_STOREES1W_S1Y_S1Y_EEEvvEEEEvNT_6ParamsE)
	.align		4
        /*000c*/ 	.word	index@(__assertfail)
	.align		4
        /*0010*/ 	.word	0x00000000
	.align		4
        /*0014*/ 	.word	0xfffffffe
	.align		4
        /*0018*/ 	.word	0x00000000
	.align		4
        /*001c*/ 	.word	0xfffffffd
	.align		4
        /*0020*/ 	.word	0x00000000
	.align		4
        /*0024*/ 	.word	0xfffffffc


//--------------------- .nv.constant4             --------------------------
	.section	.nv.constant4,"a",@progbits
	.align	8
	.align		8
.nv.constant4:
        /*0000*/ 	.dword	__assertfail
	.align		8
        /*0008*/ 	.dword	__unnamed_1
	.align		8
        /*0010*/ 	.dword	__unnamed_2
	.align		8
        /*0018*/ 	.dword	__unnamed_3
	.align		8
        /*0020*/ 	.dword	_ZN39_INTERNAL_78e7fa24_4_k_cu_1298fe14_92534cuda3std3__45__cpo5beginE
	.align		8
        /*0028*/ 	.dword	_ZN39_INTERNAL_78e7fa24_4_k_cu_1298fe14_92534cuda3std3__45__cpo3endE
	.align		8
        /*0030*/ 	.dword	_ZN39_INTERNAL_78e7fa24_4_k_cu_1298fe14_92534cuda3std3__45__cpo6cbeginE
	.align		8
        /*0038*/ 	.dword	_ZN39_INTERNAL_78e7fa24_4_k_cu_1298fe14_92534cuda3std3__45__cpo4cendE
	.align		8
        /*0040*/ 	.dword	_ZN39_INTERNAL_78e7fa24_4_k_cu_1298fe14_92534cuda3std3__441_GLOBAL__N__78e7fa24_4_k_cu_1298fe14_92536ignoreE
	.align		8
        /*0048*/ 	.dword	_ZN39_INTERNAL_78e7fa24_4_k_cu_1298fe14_92534cuda3std3__419piecewise_constructE
	.align		8
        /*0050*/ 	.dword	_ZN39_INTERNAL_78e7fa24_4_k_cu_1298fe14_92534cuda3std3__48in_placeE
	.align		8
        /*0058*/ 	.dword	_ZN39_INTERNAL_78e7fa24_4_k_cu_1298fe14_92534cuda3std6ranges3__45__cpo4swapE
	.align		8
        /*0060*/ 	.dword	_ZN39_INTERNAL_78e7fa24_4_k_cu_1298fe14_92534cuda3std6ranges3__45__cpo9iter_moveE
	.align		8
        /*0068*/ 	.dword	_ZN39_INTERNAL_78e7fa24_4_k_cu_1298fe14_92534cute7productE
	.align		8
        /*0070*/ 	.dword	_ZN39_INTERNAL_78e7fa24_4_k_cu_1298fe14_92534cute1_E
	.align		8
        /*0078*/ 	.dword	$str$25
	.align		8
        /*0080*/ 	.dword	$str$26
	.align		8
        /*0088*/ 	.dword	$str$27
	.align		8
        /*0090*/ 	.dword	$str$28


//--------------------- .text._ZN7cutlass13device_kernelINS_4gemm6kernel13GemmUniversalIN4cute5tupleIJiiiiEEENS1_10collective13CollectiveMmaINS1_35MainloopSm100TmaUmmaWarpSpecializedILi5ELi2ELi4ENS5_IJNS4_1CILi1EEESB_SB_EEEEENS5_IJNSA_ILi64EEENSA_ILi256EEENSA_ILi128EEEEEEaNS5_IJlSB_lEEEaSI_NS4_8TiledMMAINS4_8MMA_AtomIJNS4_15SM100_MMA_S8_SSIaaiLi64ELi256ELNS4_4UMMA5MajorE0ELSN_0ELNSM_8SaturateE0EEEEEENS4_6LayoutISC_NS5_IJNSA_ILi0EEESS_SS_EEEEENS5_IJNS4_10UnderscoreESV_SV_EEEEENS4_13SM90_TMA_LOADENS4_14ComposedLayoutINS4_7SwizzleILi3ELi4ELi3EEENS4_18smem_ptr_flag_bitsILi8EEENSR_INS5_IJNSA_ILi8EEESG_EEENS5_IJSG_SB_EEEEEEEvNS4_8identityESY_S18_vS19_EENS_8epilogue10collective18CollectiveEpilogueINS1B_23Sm100TmaWarpSpecializedILi4ELi2ELi32ELb0ELb0EEEJSH_NS5_IJNSR_ISE_SB_EES1G_EEEaSI_aSI_NS1B_6fusion15FusionCallbacksIS1F_NS1I_17LinearCombinationIaiaiLNS_15FloatRoundStyleE2EEESH_S1H_JEEENS4_5SM1004TMEM4LOAD26SM100_TMEM_LOAD_16dp32b32xESY_NSZ_INS10_ILi2ELi4ELi3EEES13_NSR_INS5_IJS14_SE_EEENS5_IJSE_SB_EEEEEEENS4_39AutoVectorizingCopyWithAssumedAlignmentILi128EEENS4_14SM90_TMA_STOREES1W_S1Y_S1Y_EEEvvEEEEvNT_6ParamsE --------------------------
	.section	.text._ZN7cutlass13device_kernelINS_4gemm6kernel13GemmUniversalIN4cute5tupleIJiiiiEEENS1_10collective13CollectiveMmaINS1_35MainloopSm100TmaUmmaWarpSpecializedILi5ELi2ELi4ENS5_IJNS4_1CILi1EEESB_SB_EEEEENS5_IJNSA_ILi64EEENSA_ILi256EEENSA_ILi128EEEEEEaNS5_IJlSB_lEEEaSI_NS4_8TiledMMAINS4_8MMA_AtomIJNS4_15SM100_MMA_S8_SSIaaiLi64ELi256ELNS4_4UMMA5MajorE0ELSN_0ELNSM_8SaturateE0EEEEEENS4_6LayoutISC_NS5_IJNSA_ILi0EEESS_SS_EEEEENS5_IJNS4_10UnderscoreESV_SV_EEEEENS4_13SM90_TMA_LOADENS4_14ComposedLayoutINS4_7SwizzleILi3ELi4ELi3EEENS4_18smem_ptr_flag_bitsILi8EEENSR_INS5_IJNSA_ILi8EEESG_EEENS5_IJSG_SB_EEEEEEEvNS4_8identityESY_S18_vS19_EENS_8epilogue10collective18CollectiveEpilogueINS1B_23Sm100TmaWarpSpecializedILi4ELi2ELi32ELb0ELb0EEEJSH_NS5_IJNSR_ISE_SB_EES1G_EEEaSI_aSI_NS1B_6fusion15FusionCallbacksIS1F_NS1I_17LinearCombinationIaiaiLNS_15FloatRoundStyleE2EEESH_S1H_JEEENS4_5SM1004TMEM4LOAD26SM100_TMEM_LOAD_16dp32b32xESY_NSZ_INS10_ILi2ELi4ELi3EEES13_NSR_INS5_IJS14_SE_EEENS5_IJSE_SB_EEEEEEENS4_39AutoVectorizingCopyWithAssumedAlignmentILi128EEENS4_14SM90_TMA_STOREES1W_S1Y_S1Y_EEEvvEEEEvNT_6ParamsE,"ax",@progbits
	.align	128
.text._ZN7cutlass13device_kernelINS_4gemm6kernel13GemmUniversalIN4cute5tupleIJiiiiEEENS1_10collective13CollectiveMmaINS1_35MainloopSm100TmaUmmaWarpSpecializedILi5ELi2ELi4ENS5_IJNS4_1CILi1EEESB_SB_EEEEENS5_IJNSA_ILi64EEENSA_ILi256EEENSA_ILi128EEEEEEaNS5_IJlSB_lEEEaSI_NS4_8TiledMMAINS4_8MMA_AtomIJNS4_15SM100_MMA_S8_SSIaaiLi64ELi256ELNS4_4UMMA5MajorE0ELSN_0ELNSM_8SaturateE0EEEEEENS4_6LayoutISC_NS5_IJNSA_ILi0EEESS_SS_EEEEENS5_IJNS4_10UnderscoreESV_SV_EEEEENS4_13SM90_TMA_LOADENS4_14ComposedLayoutINS4_7SwizzleILi3ELi4ELi3EEENS4_18smem_ptr_flag_bitsILi8EEENSR_INS5_IJNSA_ILi8EEESG_EEENS5_IJSG_SB_EEEEEEEvNS4_8identityESY_S18_vS19_EENS_8epilogue10collective18CollectiveEpilogueINS1B_23Sm100TmaWarpSpecializedILi4ELi2ELi32ELb0ELb0EEEJSH_NS5_IJNSR_ISE_SB_EES1G_EEEaSI_aSI_NS1B_6fusion15FusionCallbacksIS1F_NS1I_17LinearCombinationIaiaiLNS_15FloatRoundStyleE2EEESH_S1H_JEEENS4_5SM1004TMEM4LOAD26SM100_TMEM_LOAD_16dp32b32xESY_NSZ_INS10_ILi2ELi4ELi3EEES13_NSR_INS5_IJS14_SE_EEENS5_IJSE_SB_EEEEEEENS4_39AutoVectorizingCopyWithAssumedAlignmentILi128EEENS4_14SM90_TMA_STOREES1W_S1Y_S1Y_EEEvvEEEEvNT_6ParamsE:
        .type           _ZN7cutlass13device_kernelINS_4gemm6kernel13GemmUniversalIN4cute5tupleIJiiiiEEENS1_10collective13CollectiveMmaINS1_35MainloopSm100TmaUmmaWarpSpecializedILi5ELi2ELi4ENS5_IJNS4_1CILi1EEESB_SB_EEEEENS5_IJNSA_ILi64EEENSA_ILi256EEENSA_ILi128EEEEEEaNS5_IJlSB_lEEEaSI_NS4_8TiledMMAINS4_8MMA_AtomIJNS4_15SM100_MMA_S8_SSIaaiLi64ELi256ELNS4_4UMMA5MajorE0ELSN_0ELNSM_8SaturateE0EEEEEENS4_6LayoutISC_NS5_IJNSA_ILi0EEESS_SS_EEEEENS5_IJNS4_10UnderscoreESV_SV_EEEEENS4_13SM90_TMA_LOADENS4_14ComposedLayoutINS4_7SwizzleILi3ELi4ELi3EEENS4_18smem_ptr_flag_bitsILi8EEENSR_INS5_IJNSA_ILi8EEESG_EEENS5_IJSG_SB_EEEEEEEvNS4_8identityESY_S18_vS19_EENS_8epilogue10collective18CollectiveEpilogueINS1B_23Sm100TmaWarpSpecializedILi4ELi2ELi32ELb0ELb0EEEJSH_NS5_IJNSR_ISE_SB_EES1G_EEEaSI_aSI_NS1B_6fusion15FusionCallbacksIS1F_NS1I_17LinearCombinationIaiaiLNS_15FloatRoundStyleE2EEESH_S1H_JEEENS4_5SM1004TMEM4LOAD26SM100_TMEM_LOAD_16dp32b32xESY_NSZ_INS10_ILi2ELi4ELi3EEES13_NSR_INS5_IJS14_SE_EEENS5_IJSE_SB_EEEEEEENS4_39AutoVectorizingCopyWithAssumedAlignmentILi128EEENS4_14SM90_TMA_STOREES1W_S1Y_S1Y_EEEvvEEEEvNT_6ParamsE,@function
        .size           _ZN7cutlass13device_kernelINS_4gemm6kernel13GemmUniversalIN4cute5tupleIJiiiiEEENS1_10collective13CollectiveMmaINS1_35MainloopSm100TmaUmmaWarpSpecializedILi5ELi2ELi4ENS5_IJNS4_1CILi1EEESB_SB_EEEEENS5_IJNSA_ILi64EEENSA_ILi256EEENSA_ILi128EEEEEEaNS5_IJlSB_lEEEaSI_NS4_8TiledMMAINS4_8MMA_AtomIJNS4_15SM100_MMA_S8_SSIaaiLi64ELi256ELNS4_4UMMA5MajorE0ELSN_0ELNSM_8SaturateE0EEEEEENS4_6LayoutISC_NS5_IJNSA_ILi0EEESS_SS_EEEEENS5_IJNS4_10UnderscoreESV_SV_EEEEENS4_13SM90_TMA_LOADENS4_14ComposedLayoutINS4_7SwizzleILi3ELi4ELi3EEENS4_18smem_ptr_flag_bitsILi8EEENSR_INS5_IJNSA_ILi8EEESG_EEENS5_IJSG_SB_EEEEEEEvNS4_8identityESY_S18_vS19_EENS_8epilogue10collective18CollectiveEpilogueINS1B_23Sm100TmaWarpSpecializedILi4ELi2ELi32ELb0ELb0EEEJSH_NS5_IJNSR_ISE_SB_EES1G_EEEaSI_aSI_NS1B_6fusion15FusionCallbacksIS1F_NS1I_17LinearCombinationIaiaiLNS_15FloatRoundStyleE2EEESH_S1H_JEEENS4_5SM1004TMEM4LOAD26SM100_TMEM_LOAD_16dp32b32xESY_NSZ_INS10_ILi2ELi4ELi3EEES13_NSR_INS5_IJS14_SE_EEENS5_IJSE_SB_EEEEEEENS4_39AutoVectorizingCopyWithAssumedAlignmentILi128EEENS4_14SM90_TMA_STOREES1W_S1Y_S1Y_EEEvvEEEEvNT_6ParamsE,(.L_x_173 - _ZN7cutlass13device_kernelINS_4gemm6kernel13GemmUniversalIN4cute5tupleIJiiiiEEENS1_10collective13CollectiveMmaINS1_35MainloopSm100TmaUmmaWarpSpecializedILi5ELi2ELi4ENS5_IJNS4_1CILi1EEESB_SB_EEEEENS5_IJNSA_ILi64EEENSA_ILi256EEENSA_ILi128EEEEEEaNS5_IJlSB_lEEEaSI_NS4_8TiledMMAINS4_8MMA_AtomIJNS4_15SM100_MMA_S8_SSIaaiLi64ELi256ELNS4_4UMMA5MajorE0ELSN_0ELNSM_8SaturateE0EEEEEENS4_6LayoutISC_NS5_IJNSA_ILi0EEESS_SS_EEEEENS5_IJNS4_10UnderscoreESV_SV_EEEEENS4_13SM90_TMA_LOADENS4_14ComposedLayoutINS4_7SwizzleILi3ELi4ELi3EEENS4_18smem_ptr_flag_bitsILi8EEENSR_INS5_IJNSA_ILi8EEESG_EEENS5_IJSG_SB_EEEEEEEvNS4_8identityESY_S18_vS19_EENS_8epilogue10collective18CollectiveEpilogueINS1B_23Sm100TmaWarpSpecializedILi4ELi2ELi32ELb0ELb0EEEJSH_NS5_IJNSR_ISE_SB_EES1G_EEEaSI_aSI_NS1B_6fusion15FusionCallbacksIS1F_NS1I_17LinearCombinationIaiaiLNS_15FloatRoundStyleE2EEESH_S1H_JEEENS4_5SM1004TMEM4LOAD26SM100_TMEM_LOAD_16dp32b32xESY_NSZ_INS10_ILi2ELi4ELi3EEES13_NSR_INS5_IJS14_SE_EEENS5_IJSE_SB_EEEEEEENS4_39AutoVectorizingCopyWithAssumedAlignmentILi128EEENS4_14SM90_TMA_STOREES1W_S1Y_S1Y_EEEvvEEEEvNT_6ParamsE)
        .other          _ZN7cutlass13device_kernelINS_4gemm6kernel13GemmUniversalIN4cute5tupleIJiiiiEEENS1_10collective13CollectiveMmaINS1_35MainloopSm100TmaUmmaWarpSpecializedILi5ELi2ELi4ENS5_IJNS4_1CILi1EEESB_SB_EEEEENS5_IJNSA_ILi64EEENSA_ILi256EEENSA_ILi128EEEEEEaNS5_IJlSB_lEEEaSI_NS4_8TiledMMAINS4_8MMA_AtomIJNS4_15SM100_MMA_S8_SSIaaiLi64ELi256ELNS4_4UMMA5MajorE0ELSN_0ELNSM_8SaturateE0EEEEEENS4_6LayoutISC_NS5_IJNSA_ILi0EEESS_SS_EEEEENS5_IJNS4_10UnderscoreESV_SV_EEEEENS4_13SM90_TMA_LOADENS4_14ComposedLayoutINS4_7SwizzleILi3ELi4ELi3EEENS4_18smem_ptr_flag_bitsILi8EEENSR_INS5_IJNSA_ILi8EEESG_EEENS5_IJSG_SB_EEEEEEEvNS4_8identityESY_S18_vS19_EENS_8epilogue10collective18CollectiveEpilogueINS1B_23Sm100TmaWarpSpecializedILi4ELi2ELi32ELb0ELb0EEEJSH_NS5_IJNSR_ISE_SB_EES1G_EEEaSI_aSI_NS1B_6fusion15FusionCallbacksIS1F_NS1I_17LinearCombinationIaiaiLNS_15FloatRoundStyleE2EEESH_S1H_JEEENS4_5SM1004TMEM4LOAD26SM100_TMEM_LOAD_16dp32b32xESY_NSZ_INS10_ILi2ELi4ELi3EEES13_NSR_INS5_IJS14_SE_EEENS5_IJSE_SB_EEEEEEENS4_39AutoVectorizingCopyWithAssumedAlignmentILi128EEENS4_14SM90_TMA_STOREES1W_S1Y_S1Y_EEEvvEEEEvNT_6ParamsE,@"STO_CUDA_ENTRY STV_DEFAULT"
_ZN7cutlass13device_kernelINS_4gemm6kernel13GemmUniversalIN4cute5tupleIJiiiiEEENS1_10collective13CollectiveMmaINS1_35MainloopSm100TmaUmmaWarpSpecializedILi5ELi2ELi4ENS5_IJNS4_1CILi1EEESB_SB_EEEEENS5_IJNSA_ILi64EEENSA_ILi256EEENSA_ILi128EEEEEEaNS5_IJlSB_lEEEaSI_NS4_8TiledMMAINS4_8MMA_AtomIJNS4_15SM100_MMA_S8_SSIaaiLi64ELi256ELNS4_4UMMA5MajorE0ELSN_0ELNSM_8SaturateE0EEEEEENS4_6LayoutISC_NS5_IJNSA_ILi0EEESS_SS_EEEEENS5_IJNS4_10UnderscoreESV_SV_EEEEENS4_13SM90_TMA_LOADENS4_14ComposedLayoutINS4_7SwizzleILi3ELi4ELi3EEENS4_18smem_ptr_flag_bitsILi8EEENSR_INS5_IJNSA_ILi8EEESG_EEENS5_IJSG_SB_EEEEEEEvNS4_8identityESY_S18_vS19_EENS_8epilogue10collective18CollectiveEpilogueINS1B_23Sm100TmaWarpSpecializedILi4ELi2ELi32ELb0ELb0EEEJSH_NS5_IJNSR_ISE_SB_EES1G_EEEaSI_aSI_NS1B_6fusion15FusionCallbacksIS1F_NS1I_17LinearCombinationIaiaiLNS_15FloatRoundStyleE2EEESH_S1H_JEEENS4_5SM1004TMEM4LOAD26SM100_TMEM_LOAD_16dp32b32xESY_NSZ_INS10_ILi2ELi4ELi3EEES13_NSR_INS5_IJS14_SE_EEENS5_IJSE_SB_EEEEEEENS4_39AutoVectorizingCopyWithAssumedAlignmentILi128EEENS4_14SM90_TMA_STOREES1W_S1Y_S1Y_EEEvvEEEEvNT_6ParamsE:
[----:B------:R-:W1:Y:S01]  /*0000*/  LDC R1, c[0x0][0x37c] ;  /* 0x0000df00ff017b82 */ /* 0x000e620000000800 */
[----:B------:R-:W2:Y:S01]  /*0010*/  S2R R103, SR_TID.X ;  /* 0x0000000000677919 */ /* 0x000ea20000002100 */
[----:B------:R-:W3:Y:S01]  /*0020*/  LDCU.64 UR4, c[0x0][0x890] ;  /* 0x00011200ff0477ac */ /* 0x000ee20008000a00 */
[----:B------:R-:W-:Y:S02]  /*0030*/  PRMT R91, RZ, 0x7610, R91 ;  /* 0x00007610ff5b7816 */ /* 0x000fe4000000005b */
[----:B------:R-:W-:Y:S01]  /*0040*/  ELECT P5, URZ, PT ;  /* 0x0000000000ff782f */ /* 0x000fe200038a0000 */
[----:B------:R-:W4:Y:S01]  /*0050*/  LDCU.64 UR46, c[0x0][0x358] ;  /* 0x00006b00ff2e77ac */ /* 0x000f220008000a00 */
[----:B---3--:R-:W-:-:S04]  /*0060*/  UISETP.NE.U32.AND UP0, UPT, UR4, URZ, UPT ;  /* 0x000000ff0400728c */ /* 0x008fc8000bf05070 */
[----:B------:R-:W-:Y:S01]  /*0070*/  UISETP.NE.AND.EX UP0, UPT, UR5, URZ, UPT, UP0 ;  /* 0x000000ff0500728c */ /* 0x000fe2000bf05300 */
[----:B--2---:R-:W-:-:S05]  /*0080*/  SHF.R.U32.HI R96, RZ, 0x5, R103 ;  /* 0x00000005ff607819 */ /* 0x004fca0000011667 */
[----:B------:R-:W2:Y:S02]  /*0090*/  SHFL.IDX PT, R0, R96, RZ, 0x1f ;  /* 0x00001fff60007589 */ /* 0x000ea400000e0000 */
[----:B--2---:R-:W-:Y:S01]  /*00a0*/  R2UR UR8, R0 ;  /* 0x00000000000872ca */ /* 0x004fe200000e0000 */
[----:B-1--4-:R-:W-:-:S14]  /*00b0*/  BRA.U UP0, `(.L_x_0) ;  /* 0x00000001002c7547 */ /* 0x012fdc000b800000 */
[----:B------:R-:W1:Y:S02]  /*00c0*/  LDCU.64 UR6, c[0x0][0x888] ;  /* 0x00011100ff0677ac */ /* 0x000e640008000a00 */
[----:B-1----:R-:W-:-:S04]  /*00d0*/  UISETP.NE.U32.AND UP0, UPT, UR6, URZ, UPT ;  /* 0x000000ff0600728c */ /* 0x002fc8000bf05070 */
[----:B------:R-:W-:-:S09]  /*00e0*/  UISETP.NE.AND.EX UP0, UPT, UR7, URZ, UPT, UP0 ;  /* 0x000000ff0700728c */ /* 0x000fd2000bf05300 */
[----:B------:R-:W-:Y:S05]  /*00f0*/  BRA.U !UP0, `(.L_x_1) ;  /* 0x0000000108107547 */ /* 0x000fea000b800000 */
[----:B------:R-:W1:Y:S02]  /*0100*/  LDC.64 R50, c[0x0][0x888] ;  /* 0x00022200ff327b82 */ /* 0x000e640000000a00 */
[----:B-1----:R1:W5:Y:S01]  /*0110*/  LDG.E R50, desc[UR46][R50.64] ;  /* 0x0000002e32327981 */ /* 0x002362000c1e1900 */
[----:B------:R-:W-:Y:S01]  /*0120*/  HFMA2 R91, -RZ, RZ, 0, 5.9604644775390625e-08 ;  /* 0x00000001ff5b7431 */ /* 0x000fe200000001ff */
[----:B------:R-:W-:Y:S05]  /*0130*/  BRA `(.L_x_0) ;  /* 0x00000000000c7947 */ /* 0x000fea0003800000 */
.L_x_1:
[----:B------:R-:W1:Y:S01]  /*0140*/  LDCU UR6, c[0x0][0x880] ;  /* 0x00011000ff0677ac */ /* 0x000e620008000800 */
[----:B------:R-:W-:Y:S01]  /*0150*/  HFMA2 R91, -RZ, RZ, 0, 5.9604644775390625e-08 ;  /* 0x00000001ff5b7431 */ /* 0x000fe200000001ff */
[----:B-1----:R-:W-:-:S07]  /*0160*/  MOV R50, UR6 ;  /* 0x0000000600327c02 */ /* 0x002fce0008000f00 */
.L_x_0:
[----:B------:R-:W2:Y:S02]  /*0170*/  LDCU.64 UR6, c[0x0][0x8b0] ;  /* 0x00011600ff0677ac */ /* 0x000ea40008000a00 */
[----:B--2---:R-:W-:-:S04]  /*0180*/  UISETP.NE.U32.AND UP0, UPT, UR6, URZ, UPT ;  /* 0x000000ff0600728c */ /* 0x004fc8000bf05070 */
[----:B------:R-:W-:-:S09]  /*0190*/  UISETP.NE.AND.EX UP0, UPT, UR7, URZ, UPT, UP0 ;  /* 0x000000ff0700728c */ /* 0x000fd2000bf05300 */
[----:B------:R-:W-:Y:S05]  /*01a0*/  BRA.U UP0, `(.L_x_2) ;  /* 0x0000000100247547 */ /* 0x000fea000b800000 */
[----:B------:R-:W2:Y:S02]  /*01b0*/  LDCU.64 UR6, c[0x0][0x8a8] ;  /* 0x00011500ff0677ac */ /* 0x000ea40008000a00 */
[----:B--2---:R-:W-:-:S04]  /*01c0*/  UISETP.NE.U32.AND UP0, UPT, UR6, URZ, UPT ;  /* 0x000000ff0600728c */ /* 0x004fc8000bf05070 */
[----:B------:R-:W-:-:S09]  /*01d0*/  UISETP.NE.AND.EX UP0, UPT, UR7, URZ, UPT, UP0 ;  /* 0x000000ff0700728c */ /* 0x000fd2000bf05300 */
[----:B------:R-:W-:Y:S05]  /*01e0*/  BRA.U !UP0, `(.L_x_3) ;  /* 0x00000001080c7547 */ /* 0x000fea000b800000 */
[----:B------:R-:W2:Y:S02]  /*01f0*/  LDC.64 R2, c[0x0][0x8a8] ;  /* 0x00022a00ff027b82 */ /* 0x000ea40000000a00 */
[----:B--2---:R2:W5:Y:S01]  /*0200*/  LDG.E R47, desc[UR46][R2.64] ;  /* 0x0000002e022f7981 */ /* 0x004562000c1e1900 */
[----:B------:R-:W-:Y:S05]  /*0210*/  BRA `(.L_x_2) ;  /* 0x0000000000087947 */ /* 0x000fea0003800000 */
.L_x_3:
[----:B------:R-:W2:Y:S02]  /*0220*/  LDCU UR6, c[0x0][0x8a0] ;  /* 0x00011400ff0677ac */ /* 0x000ea40008000800 */
[----:B--2---:R-:W-:Y:S02]  /*0230*/  MOV R47, UR6 ;  /* 0x00000006002f7c02 */ /* 0x004fe40008000f00 */
.L_x_2:
[----:B------:R-:W-:Y:S01]  /*0240*/  IMAD.U32 R0, RZ, RZ, UR8 ;  /* 0x00000008ff007e24 */ /* 0x000fe2000f8e00ff */
[----:B------:R-:W-:Y:S04]  /*0250*/  BSSY.RECONVERGENT B0, `(.L_x_4) ;  /* 0x000000c000007945 */ /* 0x000fe80003800200 */
[C---:B------:R-:W-:Y:S02]  /*0260*/  ISETP.NE.OR P1, PT, R0.reuse, 0x1, !P5 ;  /* 0x000000010000780c */ /* 0x040fe40006f25670 */
[----:B------:R-:W-:-:S11]  /*0270*/  ISETP.NE.OR P0, PT, R0, 0x3, !P5 ;  /* 0x000000030000780c */ /* 0x000fd60006f05670 */
[----:B------:R-:W-:Y:S05]  /*0280*/  @P1 BRA `(.L_x_5) ;  /* 0x0000000000201947 */ /* 0x000fea0003800000 */
[----:B------:R-:W3:Y:S02]  /*0290*/  LDCU.64 UR6, c[0x0][0x348] ;  /* 0x00006900ff0677ac */ /* 0x000ee40008000a00 */
[----:B---3--:R-:W-:Y:S02]  /*02a0*/  UIADD3 UR10, UP1, UPT, UR6, 0x80, URZ ;  /* 0x00000080060a7890 */ /* 0x008fe4000ff3e0ff */
[----:B------:R-:W-:Y:S02]  /*02b0*/  UIADD3 UR6, UP0, UPT, UR6, 0x180, URZ ;  /* 0x0000018006067890 */ /* 0x000fe4000ff1e0ff */
[----:B------:R-:W-:Y:S02]  /*02c0*/  UIADD3.X UR11, UPT, UPT, URZ, UR7, URZ, UP1, !UPT ;  /* 0x00000007ff0b7290 */ /* 0x000fe40008ffe4ff */
[----:B------:R-:W-:-:S07]  /*02d0*/  UIADD3.X UR7, UPT, UPT, URZ, UR7, URZ, UP0, !UPT ;  /* 0x00000007ff077290 */ /* 0x000fce00087fe4ff */
[----:B------:R3:W-:Y:S02]  /*02e0*/  UTMACCTL.PF [UR10] ;  /* 0x000000000a0079b9 */ /* 0x0007e40008040000 */
[----:B------:R3:W-:Y:S02]  /*02f0*/  UTMACCTL.PF [UR6] ;  /* 0x00000000060079b9 */ /* 0x0007e40008040000 */
[----:B---3--:R-:W-:Y:S01]  /*0300*/  NOP ;  /* 0x0000000000007918 */ /* 0x008fe20000000000 */
.L_x_5:
[----:B------:R-:W-:Y:S05]  /*0310*/  BSYNC.RECONVERGENT B0 ;  /* 0x0000000000007941 */ /* 0x000fea0003800200 */
.L_x_4:
[----:B------:R-:W-:Y:S04]  /*0320*/  BSSY.RECONVERGENT B0, `(.L_x_6) ;  /* 0x000000a000007945 */ /* 0x000fe80003800200 */
        /* <DEDUP_REMOVED lines=9> */
.L_x_7:
[----:B------:R-:W-:Y:S05]  /*03c0*/  BSYNC.RECONVERGENT B0 ;  /* 0x0000000000007941 */ /* 0x000fea0003800200 */
.L_x_6:
[----:B------:R-:W3:Y:S01]  /*03d0*/  LDCU.64 UR6, c[0x0][0x888] ;  /* 0x00011100ff0677ac */ /* 0x000ee20008000a00 */
[----:B------:R-:W-:Y:S02]  /*03e0*/  UISETP.EQ.U32.AND UP1, UPT, UR4, URZ, UPT ;  /* 0x000000ff0400728c */ /* 0x000fe4000bf22070 */
[----:B------:R-:W-:Y:S02]  /*03f0*/  UPLOP3.LUT UP2, UPT, UPT, UPT, UPT, 0x80, 0x8 ;  /* 0x000000000008789c */ /* 0x000fe40003f4f070 */
[----:B---3--:R-:W-:-:S04]  /*0400*/  UISETP.NE.U32.AND UP0, UPT, UR6, URZ, UPT ;  /* 0x000000ff0600728c */ /* 0x008fc8000bf05070 */
[----:B------:R-:W-:-:S04]  /*0410*/  UISETP.NE.AND.EX UP0, UPT, UR7, URZ, UPT, UP0 ;  /* 0x000000ff0700728c */ /* 0x000fc8000bf05300 */
[----:B------:R-:W-:-:S04]  /*0420*/  UISETP.EQ.OR.EX UP3, UPT, UR5, URZ, !UP0, UP1 ;  /* 0x000000ff0500728c */ /* 0x000fc8000c762710 */
[----:B------:R-:W-:-:S05]  /*0430*/  UP2UR UR50, UPR, URZ, 0x8 ;  /* 0x00000008ff327883 */ /* 0x000fca0008000000 */
[----:B------:R-:W-:Y:S07]  /*0440*/  BRA.U !UP3, `(.L_x_8) ;  /* 0x000000010b207547 */ /* 0x000fee000b800000 */
[----:B-----5:R-:W-:Y:S01]  /*0450*/  R2UR UR6, R50 ;  /* 0x00000000320672ca */ /* 0x020fe200000e0000 */
[----:B------:R-:W-:Y:S02]  /*0460*/  UISETP.NE.U32.AND UP2, UPT, UR4, URZ, UPT ;  /* 0x000000ff0400728c */ /* 0x000fe4000bf45070 */
[----:B------:R-:W-:Y:S02]  /*0470*/  USEL UR4, URZ, 0xffffffff, UP0 ;  /* 0xffffffffff047887 */ /* 0x000fe40008000000 */
[----:B------:R-:W-:-:S08]  /*0480*/  UISETP.NE.AND.EX UP2, UPT, UR5, URZ, UPT, UP2 ;  /* 0x000000ff0500728c */ /* 0x000fd0000bf45320 */
[----:B------:R-:W-:-:S04]  /*0490*/  UISETP.NE.AND UP1, UPT, UR6, URZ, UPT ;  /* 0x000000ff0600728c */ /* 0x000fc8000bf25270 */
[----:B------:R-:W-:-:S04]  /*04a0*/  @!UP2 USEL UR4, URZ, 0xffffffff, UP1 ;  /* 0xffffffffff04a887 */ /* 0x000fc80008800000 */
[----:B------:R-:W-:-:S04]  /*04b0*/  ULOP3.LUT UR4, UR4, 0x1, URZ, 0xc0, !UPT ;  /* 0x0000000104047892 */ /* 0x000fc8000f8ec0ff */
[----:B------:R-:W-:-:S11]  /*04c0*/  UISETP.NE.U32.AND UP2, UPT, UR4, 0x1, UPT ;  /* 0x000000010400788c */ /* 0x000fd6000bf45070 */
.L_x_8:
[----:B--2---:R-:W2:Y:S01]  /*04d0*/  SHFL.IDX PT, R2, R96, RZ, 0x1f ;  /* 0x00001fff60027589 */ /* 0x004ea200000e0000 */
[----:B------:R-:W-:-:S04]  /*04e0*/  UISETP.NE.AND UP1, UPT, UR8, 0x2, UPT ;  /* 0x000000020800788c */ /* 0x000fc8000bf25270 */
[----:B------:R-:W-:Y:S01]  /*04f0*/  USEL UR6, URZ, 0x1, UP1 ;  /* 0x00000001ff067887 */ /* 0x000fe20008800000 */
[----:B--2---:R-:W-:-:S13]  /*0500*/  ISETP.NE.AND P0, PT, R2, RZ, PT ;  /* 0x000000ff0200720c */ /* 0x004fda0003f05270 */
[----:B------:R-:W-:Y:S05]  /*0510*/  @P0 BRA `(.L_x_9) ;  /* 0x0000000000500947 */ /* 0x000fea0003800000 */
[----:B------:R-:W2:Y:S01]  /*0520*/  S2UR UR5, SR_CgaCtaId ;  /* 0x00000000000579c3 */ /* 0x000ea20000008800 */
[----:B------:R-:W-:Y:S01]  /*0530*/  UMOV UR7, 0x400 ;  /* 0x0000040000077882 */ /* 0x000fe20000000000 */
[----:B------:R-:W-:Y:S01]  /*0540*/  UMOV UR4, 0x1 ;  /* 0x0000000100047882 */ /* 0x000fe20000000000 */
[----:B------:R-:W-:Y:S01]  /*0550*/  ELECT P0, URZ, PT ;  /* 0x0000000000ff782f */ /* 0x000fe20003800000 */
[----:B------:R-:W-:-:S04]  /*0560*/  UIADD3 UR10, UPT, UPT, -UR4, 0x100000, URZ ;  /* 0x00100000040a7890 */ /* 0x000fc8000fffe1ff */
[----:B------:R-:W-:Y:S02]  /*0570*/  USHF.L.U32 UR11, UR10, 0xb, URZ ;  /* 0x0000000b0a0b7899 */ /* 0x000fe400080006ff */
[----:B------:R-:W-:Y:S02]  /*0580*/  USHF.L.U32 UR10, UR10, 0x1, URZ ;  /* 0x000000010a0a7899 */ /* 0x000fe400080006ff */
[----:B--2---:R-:W-:Y:S01]  /*0590*/  ULEA UR5, UR5, UR7, 0x18 ;  /* 0x0000000705057291 */ /* 0x004fe2000f8ec0ff */
[----:B------:R-:W2:Y:S11]  /*05a0*/  FENCE.VIEW.ASYNC.S ;  /* 0x00000000000073c6 */ /* 0x000eb60000000000 */
[----:B--2---:R2:W3:Y:S01]  /*05b0*/  SYNCS.EXCH.64 URZ, [UR5], UR10 ;  /* 0x0000000a05ff75b2 */ /* 0x0044e20008000100 */
[----:B------:R2:W4:Y:S01]  /*05c0*/  SYNCS.EXCH.64 URZ, [UR5+0x28], UR10 ;  /* 0x0000280a05ff75b2 */ /* 0x0005220008000100 */
[----:B------:R2:W1:Y:S01]  /*05d0*/  SYNCS.EXCH.64 URZ, [UR5+0x8], UR10 ;  /* 0x0000080a05ff75b2 */ /* 0x0004620008000100 */
[----:B------:R2:W1:Y:S01]  /*05e0*/  SYNCS.EXCH.64 URZ, [UR5+0x30], UR10 ;  /* 0x0000300a05ff75b2 */ /* 0x0004620008000100 */
[----:B------:R2:W1:Y:S01]  /*05f0*/  SYNCS.EXCH.64 URZ, [UR5+0x10], UR10 ;  /* 0x0000100a05ff75b2 */ /* 0x0004620008000100 */
[----:B------:R2:W1:Y:S01]  /*0600*/  SYNCS.EXCH.64 URZ, [UR5+0x38], UR10 ;  /* 0x0000380a05ff75b2 */ /* 0x0004620008000100 */
[----:B------:R2:W1:Y:S01]  /*0610*/  SYNCS.EXCH.64 URZ, [UR5+0x18], UR10 ;  /* 0x0000180a05ff75b2 */ /* 0x0004620008000100 */
[----:B------:R2:W1:Y:S01]  /*0620*/  SYNCS.EXCH.64 URZ, [UR5+0x40], UR10 ;  /* 0x0000400a05ff75b2 */ /* 0x0004620008000100 */
[----:B------:R2:W1:Y:S01]  /*0630*/  SYNCS.EXCH.64 URZ, [UR5+0x20], UR10 ;  /* 0x0000200a05ff75b2 */ /* 0x0004620008000100 */
[----:B------:R2:W1:Y:S01]  /*0640*/  SYNCS.EXCH.64 URZ, [UR5+0x48], UR10 ;  /* 0x0000480a05ff75b2 */ /* 0x0004620008000100 */
[----:B------:R-:W-:Y:S01]  /*0650*/  NOP ;  /* 0x0000000000007918 */ /* 0x000fe20000000000 */
.L_x_9:
[----:B------:R-:W2:Y:S01]  /*0660*/  SHFL.IDX PT, R2, R96, RZ, 0x1f ;  /* 0x00001fff60027589 */ /* 0x000ea200000e0000 */
[----:B------:R-:W-:Y:S01]  /*0670*/  NOP ;  /* 0x0000000000007918 */ /* 0x000fe20000000000 */
[----:B--2---:R-:W-:-:S13]  /*0680*/  ISETP.NE.AND P0, PT, R2, 0x1, PT ;  /* 0x000000010200780c */ /* 0x004fda0003f05270 */
[----:B------:R-:W-:Y:S05]  /*0690*/  @P0 BRA `(.L_x_10) ;  /* 0x0000000000580947 */ /* 0x000fea0003800000 */
[----:B------:R-:W2:Y:S01]  /*06a0*/  S2UR UR7, SR_CgaCtaId ;  /* 0x00000000000779c3 */ /* 0x000ea20000008800 */
[----:B------:R-:W-:Y:S01]  /*06b0*/  UMOV UR9, 0x400 ;  /* 0x0000040000097882 */ /* 0x000fe20000000000 */
[----:B------:R-:W-:Y:S01]  /*06c0*/  UMOV UR5, 0x20 ;  /* 0x0000002000057882 */ /* 0x000fe20000000000 */
[----:B------:R-:W-:Y:S01]  /*06d0*/  UMOV UR4, 0x80 ;  /* 0x0000008000047882 */ /* 0x000fe20000000000 */
[----:B------:R-:W-:-:S04]  /*06e0*/  UIADD3 UR10, UPT, UPT, -UR5, 0x100000, URZ ;  /* 0x00100000050a7890 */ /* 0x000fc8000fffe1ff */
[----:B------:R-:W-:Y:S02]  /*06f0*/  USHF.L.U32 UR11, UR10, 0xb, URZ ;  /* 0x0000000b0a0b7899 */ /* 0x000fe400080006ff */
[----:B------:R-:W-:Y:S02]  /*0700*/  USHF.L.U32 UR10, UR10, 0x1, URZ ;  /* 0x000000010a0a7899 */ /* 0x000fe400080006ff */
[----:B------:R-:W-:-:S04]  /*0710*/  UIADD3 UR4, UPT, UPT, -UR4, 0x100000, URZ ;  /* 0x0010000004047890 */ /* 0x000fc8000fffe1ff */
[----:B------:R-:W-:Y:S02]  /*0720*/  USHF.L.U32 UR5, UR4, 0xb, URZ ;  /* 0x0000000b04057899 */ /* 0x000fe400080006ff */
[----:B------:R-:W-:Y:S01]  /*0730*/  USHF.L.U32 UR4, UR4, 0x1, URZ ;  /* 0x0000000104047899 */ /* 0x000fe200080006ff */
[----:B------:R-:W-:Y:S01]  /*0740*/  ELECT P0, URZ, PT ;  /* 0x0000000000ff782f */ /* 0x000fe20003800000 */
[----:B--2---:R-:W-:Y:S01]  /*0750*/  ULEA UR7, UR7, UR9, 0x18 ;  /* 0x0000000907077291 */ /* 0x004fe2000f8ec0ff */
[----:B------:R-:W2:Y:S11]  /*0760*/  FENCE.VIEW.ASYNC.S ;  /* 0x00000000000073c6 */ /* 0x000eb60000000000 */
[----:B--2---:R2:W1:Y:S01]  /*0770*/  SYNCS.EXCH.64 URZ, [UR7+0x50], UR10 ;  /* 0x0000500a07ff75b2 */ /* 0x0044620008000100 */
        /* <DEDUP_REMOVED lines=8> */
.L_x_10:
[----:B------:R-:W3:Y:S01]  /*0800*/  SHFL.IDX PT, R2, R96, RZ, 0x1f ;  /* 0x00001fff60027589 */ /* 0x000ee200000e0000 */
[----:B------:R-:W-:Y:S01]  /*0810*/  NOP ;  /* 0x0000000000007918 */ /* 0x000fe20000000000 */
[----:B---3--:R-:W-:-:S13]  /*0820*/  ISETP.NE.AND P0, PT, R2, 0x3, PT ;  /* 0x000000030200780c */ /* 0x008fda0003f05270 */
[----:B------:R-:W-:Y:S05]  /*0830*/  @P0 BRA `(.L_x_11) ;  /* 0x0000000000300947 */ /* 0x000fea0003800000 */
[----:B--2---:R-:W2:Y:S01]  /*0840*/  S2UR UR5, SR_CgaCtaId ;  /* 0x00000000000579c3 */ /* 0x004ea20000008800 */
        /* <DEDUP_REMOVED lines=8> */
[----:B--2---:R3:W2:Y:S01]  /*08d0*/  SYNCS.EXCH.64 URZ, [UR5+0x90], UR10 ;  /* 0x0000900a05ff75b2 */ /* 0x0046a20008000100 */
[----:B------:R3:W1:Y:S02]  /*08e0*/  SYNCS.EXCH.64 URZ, [UR5+0x98], UR10 ;  /* 0x0000980a05ff75b2 */ /* 0x0006640008000100 */
[----:B---3--:R-:W-:Y:S01]  /*08f0*/  NOP ;  /* 0x0000000000007918 */ /* 0x008fe20000000000 */
.L_x_11:
[----:B------:R-:W3:Y:S01]  /*0900*/  SHFL.IDX PT, R2, R96, RZ, 0x1f ;  /* 0x00001fff60027589 */ /* 0x000ee200000e0000 */
[----:B------:R-:W-:Y:S01]  /*0910*/  NOP ;  /* 0x0000000000007918 */ /* 0x000fe20000000000 */
[----:B---3--:R-:W-:-:S13]  /*0920*/  ISETP.NE.AND P0, PT, R2, 0x4, PT ;  /* 0x000000040200780c */ /* 0x008fda0003f05270 */
[----:B------:R-:W-:Y:S05]  /*0930*/  @P0 BRA `(.L_x_12) ;  /* 0x00000000004c0947 */ /* 0x000fea0003800000 */
[----:B--2---:R-:W2:Y:S01]  /*0940*/  S2UR UR5, SR_CgaCtaId ;  /* 0x00000000000579c3 */ /* 0x004ea20000008800 */
[----:B------:R-:W-:Y:S01]  /*0950*/  UMOV UR9, 0x100 ;  /* 0x0000010000097882 */ /* 0x000fe20000000000 */
[----:B------:R-:W-:Y:S01]  /*0960*/  UMOV UR7, 0x400 ;  /* 0x0000040000077882 */ /* 0x000fe20000000000 */
[----:B------:R-:W-:Y:S01]  /*0970*/  USEL UR9, UR9, 0xe0, UP2 ;  /* 0x000000e009097887 */ /* 0x000fe20009000000 */
[----:B------:R-:W-:Y:S01]  /*0980*/  UMOV UR4, 0x1 ;  /* 0x0000000100047882 */ /* 0x000fe20000000000 */
[----:B------:R-:W-:Y:S01]  /*0990*/  ELECT P0, URZ, PT ;  /* 0x0000000000ff782f */ /* 0x000fe20003800000 */
[----:B------:R-:W-:-:S04]  /*09a0*/  UIADD3 UR10, UPT, UPT, -UR4, 0x100000, URZ ;  /* 0x00100000040a7890 */ /* 0x000fc8000fffe1ff */
[----:B------:R-:W-:Y:S02]  /*09b0*/  USHF.L.U32 UR11, UR10, 0xb, URZ ;  /* 0x0000000b0a0b7899 */ /* 0x000fe400080006ff */
[----:B------:R-:W-:Y:S02]  /*09c0*/  USHF.L.U32 UR10, UR10, 0x1, URZ ;  /* 0x000000010a0a7899 */ /* 0x000fe400080006ff */
[----:B------:R-:W-:-:S04]  /*09d0*/  UIADD3 UR12, UPT, UPT, -UR9, 0x100000, URZ ;  /* 0x00100000090c7890 */ /* 0x000fc8000fffe1ff */
[----:B------:R-:W-:Y:S02]  /*09e0*/  USHF.L.U32 UR13, UR12, 0xb, URZ ;  /* 0x0000000b0c0d7899 */ /* 0x000fe400080006ff */
[----:B------:R-:W-:Y:S02]  /*09f0*/  USHF.L.U32 UR12, UR12, 0x1, URZ ;  /* 0x000000010c0c7899 */ /* 0x000fe400080006ff */
[----:B--2---:R-:W-:Y:S01]  /*0a00*/  ULEA UR5, UR5, UR7, 0x18 ;  /* 0x0000000705057291 */ /* 0x004fe2000f8ec0ff */
[----:B------:R-:W2:Y:S11]  /*0a10*/  FENCE.VIEW.ASYNC.S ;  /* 0x00000000000073c6 */ /* 0x000eb60000000000 */
[----:B--2---:R3:W2:Y:S01]  /*0a20*/  SYNCS.EXCH.64 URZ, [UR5+0xa0], UR10 ;  /* 0x0000a00a05ff75b2 */ /* 0x0046a20008000100 */
[----:B------:R3:W1:Y:S01]  /*0a30*/  SYNCS.EXCH.64 URZ, [UR5+0xb0], UR12 ;  /* 0x0000b00c05ff75b2 */ /* 0x0006620008000100 */
[----:B------:R3:W1:Y:S01]  /*0a40*/  SYNCS.EXCH.64 URZ, [UR5+0xa8], UR10 ;  /* 0x0000a80a05ff75b2 */ /* 0x0006620008000100 */
[----:B------:R3:W1:Y:S02]  /*0a50*/  SYNCS.EXCH.64 URZ, [UR5+0xb8], UR12 ;  /* 0x0000b80c05ff75b2 */ /* 0x0006640008000100 */
[----:B---3--:R-:W-:Y:S01]  /*0a60*/  NOP ;  /* 0x0000000000007918 */ /* 0x008fe20000000000 */
.L_x_12:
[----:B------:R-:W3:Y:S01]  /*0a70*/  SHFL.IDX PT, R2, R96, RZ, 0x1f ;  /* 0x00001fff60027589 */ /* 0x000ee200000e0000 */
[----:B------:R-:W-:Y:S01]  /*0a80*/  NOP ;  /* 0x0000000000007918 */ /* 0x000fe20000000000 */
[----:B---3--:R-:W-:-:S13]  /*0a90*/  ISETP.NE.AND P0, PT, R2, 0x5, PT ;  /* 0x000000050200780c */ /* 0x008fda0003f05270 */
[----:B------:R-:W-:Y:S05]  /*0aa0*/  @P0 BRA `(.L_x_13) ;  /* 0x0000000000580947 */ /* 0x000fea0003800000 */
[----:B--2---:R-:W2:Y:S01]  /*0ab0*/  S2UR UR7, SR_CgaCtaId ;  /* 0x00000000000779c3 */ /* 0x004ea20000008800 */
        /* <DEDUP_REMOVED lines=12> */
[----:B--2---:R3:W2:Y:S01]  /*0b80*/  SYNCS.EXCH.64 URZ, [UR7+0xc0], UR10 ;  /* 0x0000c00a07ff75b2 */ /* 0x0046a20008000100 */
[----:B------:R3:W1:Y:S01]  /*0b90*/  SYNCS.EXCH.64 URZ, [UR7+0xe0], UR4 ;  /* 0x0000e00407ff75b2 */ /* 0x0006620008000100 */
[----:B------:R3:W1:Y:S01]  /*0ba0*/  SYNCS.EXCH.64 URZ, [UR7+0xc8], UR10 ;  /* 0x0000c80a07ff75b2 */ /* 0x0006620008000100 */
[----:B------:R3:W1:Y:S01]  /*0bb0*/  SYNCS.EXCH.64 URZ, [UR7+0xe8], UR4 ;  /* 0x0000e80407ff75b2 */ /* 0x0006620008000100 */
[----:B------:R3:W1:Y:S01]  /*0bc0*/  SYNCS.EXCH.64 URZ, [UR7+0xd0], UR10 ;  /* 0x0000d00a07ff75b2 */ /* 0x0006620008000100 */
[----:B------:R3:W1:Y:S01]  /*0bd0*/  SYNCS.EXCH.64 URZ, [UR7+0xf0], UR4 ;  /* 0x0000f00407ff75b2 */ /* 0x0006620008000100 */
[----:B------:R3:W1:Y:S01]  /*0be0*/  SYNCS.EXCH.64 URZ, [UR7+0xd8], UR10 ;  /* 0x0000d80a07ff75b2 */ /* 0x0006620008000100 */
[----:B------:R3:W1:Y:S02]  /*0bf0*/  SYNCS.EXCH.64 URZ, [UR7+0xf8], UR4 ;  /* 0x0000f80407ff75b2 */ /* 0x0006640008000100 */
[----:B---3--:R-:W-:Y:S01]  /*0c00*/  NOP ;  /* 0x0000000000007918 */ /* 0x008fe20000000000 */
.L_x_13:
        /* <DEDUP_REMOVED lines=18> */
.L_x_14:
[----:B--2---:R-:W2:Y:S01]  /*0d30*/  S2UR UR5, SR_CTAID.X ;  /* 0x00000000000579c3 */ /* 0x004ea20000002500 */
[----:B------:R-:W-:-:S05]  /*0d40*/  CS2R.32 R90, SR_CgaSize ;  /* 0x00000000005a7805 */ /* 0x000fca0000008a00 */
[----:B------:R-:W-:-:S05]  /*0d50*/  IMAD R90, R90, -0xa0, RZ ;  /* 0xffffff605a5a7824 */ /* 0x000fca00078e02ff */
[----:B------:R-:W-:-:S14]  /*0d60*/  R2UR UR9, R90 ;  /* 0x000000005a0972ca */ /* 0x000fdc00000e0000 */
[----:B------:R-:W3:Y:S01]  /*0d70*/  LDCU UR9, c[0x0][UR9+0x2b0] ;  /* 0x00005600090977ac */ /* 0x000ee20008000800 */
[----:B------:R-:W-:Y:S01]  /*0d80*/  NOP ;  /* 0x0000000000007918 */ /* 0x000fe20000000000 */
[----:B------:R-:W-:-:S05]  /*0d90*/  CS2R.32 R90, SR_CgaSize ;  /* 0x00000000005a7805 */ /* 0x000fca0000008a00 */
[----:B------:R-:W-:-:S05]  /*0da0*/  IMAD R90, R90, -0xa0, RZ ;  /* 0xffffff605a5a7824 */ /* 0x000fca00078e02ff */
[----:B------:R-:W-:-:S14]  /*0db0*/  R2UR UR7, R90 ;  /* 0x000000005a0772ca */ /* 0x000fdc00000e0000 */
[----:B------:R-:W4:Y:S01]  /*0dc0*/  LDCU UR7, c[0x0][UR7+0x2b4] ;  /* 0x00005680070777ac */ /* 0x000f220008000800 */
[----:B------:R-:W1:Y:S08]  /*0dd0*/  S2UR UR4, SR_CTAID.Y ;  /* 0x00000000000479c3 */ /* 0x000e700000002600 */
[----:B------:R-:W4:Y:S01]  /*0de0*/  LDC R9, c[0x0][0xb24] ;  /* 0x0002c900ff097b82 */ /* 0x000f220000000800 */
[----:B--2---:R-:W-:-:S02]  /*0df0*/  I2FP.F32.U32 R5, UR5 ;  /* 0x0000000500057c45 */ /* 0x004fc40008201000 */
[----:B------:R-:W-:-:S05]  /*0e00*/  CS2R.32 R3, SR_CgaSize ;  /* 0x0000000000037805 */ /* 0x000fca0000008a00 */
[----:B------:R-:W-:-:S06]  /*0e10*/  IMAD R3, R3, -0xa0, RZ ;  /* 0xffffff6003037824 */ /* 0x000fcc00078e02ff */
[----:B------:R-:W2:Y:S01]  /*0e20*/  LDC R3, c[0x0][R3+0x2a0] ;  /* 0x0000a80003037b82 */ /* 0x000ea20000000800 */
[----:B------:R-:W-:Y:S01]  /*0e30*/  MOV R21, UR5 ;  /* 0x0000000500157c02 */ /* 0x000fe20008000f00 */
[----:B---3--:R-:W-:Y:S01]  /*0e40*/  FMUL R5, R5, UR9 ;  /* 0x0000000905057c20 */ /* 0x008fe20008400000 */
[----:B-1----:R-:W-:Y:S02]  /*0e50*/  I2FP.F32.U32 R4, UR4 ;  /* 0x0000000400047c45 */ /* 0x002fe40008201000 */
[----:B------:R-:W-:-:S05]  /*0e60*/  CS2R.32 R2, SR_CgaSize ;  /* 0x0000000000027805 */ /* 0x000fca0000008a00 */
[----:B------:R-:W-:-:S06]  /*0e70*/  IMAD R2, R2, -0xa0, RZ ;  /* 0xffffff6002027824 */ /* 0x000fcc00078e02ff */
[----:B------:R-:W1:Y:S01]  /*0e80*/  LDC R2, c[0x0][R2+0x2a4] ;  /* 0x0000a90002027b82 */ /* 0x000e620000000800 */
[----:B------:R-:W3:Y:S01]  /*0e90*/  F2I.U32.TRUNC.NTZ R90, R5 ;  /* 0x00000005005a7305 */ /* 0x000ee2000020f000 */
[----:B------:R-:W-:Y:S01]  /*0ea0*/  MOV R20, UR4 ;  /* 0x0000000400147c02 */ /* 0x000fe20008000f00 */
[----:B----4-:R-:W-:-:S05]  /*0eb0*/  FMUL R4, R4, UR7 ;  /* 0x0000000704047c20 */ /* 0x010fca0008400000 */
[----:B------:R-:W-:Y:S01]  /*0ec0*/  BAR.SYNC.DEFER_BLOCKING 0x0 ;  /* 0x0000000000007b1d */ /* 0x000fe20000010000 */
[----:B------:R-:W-:-:S05]  /*0ed0*/  ISETP.GE.AND P0, PT, R9, 0x1, PT ;  /* 0x000000010900780c */ /* 0x000fca0003f06270 */
[----:B------:R-:W4:Y:S02]  /*0ee0*/  F2I.U32.TRUNC.NTZ R83, R4 ;  /* 0x0000000400537305 */ /* 0x000f24000020f000 */
[----:B------:R-:W1:Y:S01]  /*0ef0*/  S2UR UR36, SR_CTAID.Z ;  /* 0x00000000002479c3 */ /* 0x000e620000002700 */
[----:B---3--:R-:W-:-:S05]  /*0f00*/  IADD3 R90, PT, PT, -R90, RZ, RZ ;  /* 0x000000ff5a5a7210 */ /* 0x008fca0007ffe1ff */
[----:B--2---:R-:W-:Y:S01]  /*0f10*/  IMAD R90, R3, R90, UR5 ;  /* 0x00000005035a7e24 */ /* 0x004fe2000f8e025a */
[----:B----4-:R-:W-:-:S05]  /*0f20*/  IADD3 R83, PT, PT, -R83, RZ, RZ ;  /* 0x000000ff53537210 */ /* 0x010fca0007ffe1ff */
[----:B-1----:R-:W-:Y:S01]  /*0f30*/  IMAD R83, R2, R83, UR4 ;  /* 0x0000000402537e24 */ /* 0x002fe2000f8e0253 */
[----:B------:R-:W-:Y:S06]  /*0f40*/  @!P0 BRA `(.L_x_15) ;  /* 0x0000000000b88947 */ /* 0x000fec0003800000 */
[----:B------:R-:W1:Y:S01]  /*0f50*/  LDC.64 R4, c[0x0][0xb18] ;  /* 0x0002c600ff047b82 */ /* 0x000e620000000a00 */
[----:B------:R-:W-:-:S07]  /*0f60*/  ISETP.NE.AND P0, PT, R9, 0x1, PT ;  /* 0x000000010900780c */ /* 0x000fce0003f05270 */
[----:B------:R-:W2:Y:S08]  /*0f70*/  LDC R10, c[0x0][0xb0c] ;  /* 0x0002c300ff0a7b82 */ /* 0x000eb00000000800 */
[----:B------:R-:W3:Y:S08]  /*0f80*/  LDC R11, c[0x0][0x370] ;  /* 0x0000dc00ff0b7b82 */ /* 0x000ef00000000800 */
[----:B------:R-:W4:Y:S01]  /*0f90*/  LDC R12, c[0x0][0x374] ;  /* 0x0000dd00ff0c7b82 */ /* 0x000f220000000800 */
[----:B-1----:R-:W-:-:S07]  /*0fa0*/  ISETP.NE.AND P1, PT, R4, 0x1, PT ;  /* 0x000000010400780c */ /* 0x002fce0003f25270 */
[----:B------:R-:W3:Y:S01]  /*0fb0*/  LDC.64 R6, c[0x0][0xb10] ;  /* 0x0002c400ff067b82 */ /* 0x000ee20000000a00 */
[----:B--2---:R-:W-:-:S07]  /*0fc0*/  ISETP.NE.AND P2, PT, R10, 0x1, PT ;  /* 0x000000010a00780c */ /* 0x004fce0003f45270 */
[----:B------:R-:W1:Y:S08]  /*0fd0*/  LDC R8, c[0x0][0xb20] ;  /* 0x0002c800ff087b82 */ /* 0x000e700000000800 */
[----:B------:R-:W2:Y:S01]  /*0fe0*/  LDC.64 R2, c[0x0][0xb28] ;  /* 0x0002ca00ff027b82 */ /* 0x000ea20000000a00 */
[----:B----4-:R-:W-:-:S04]  /*0ff0*/  IMAD.HI.U32 R13, R12, R5, RZ ;  /* 0x000000050c0d7227 */ /* 0x010fc800078e00ff */
[----:B------:R-:W-:-:S04]  /*1000*/  IMAD.HI.U32 R5, R20, R5, RZ ;  /* 0x0000000514057227 */ /* 0x000fc800078e00ff */
[----:B---3--:R-:W-:-:S04]  /*1010*/  IMAD.HI.U32 R14, R11, R6, RZ ;  /* 0x000000060b0e7227 */ /* 0x008fc800078e00ff */
[C---:B------:R-:W-:Y:S01]  /*1020*/  IMAD.HI.U32 R16, R21.reuse, R6, RZ ;  /* 0x0000000615107227 */ /* 0x040fe200078e00ff */
[-C--:B------:R-:W-:Y:S02]  /*1030*/  @P2 SHF.R.U32.HI R11, RZ, R7.reuse, R14 ;  /* 0x00000007ff0b2219 */ /* 0x080fe4000001160e */
[-C--:B-1----:R-:W-:Y:S02]  /*1040*/  @P1 SHF.R.U32.HI R12, RZ, R8.reuse, R13 ;  /* 0x00000008ff0c1219 */ /* 0x082fe4000001160d */
[----:B------:R-:W-:Y:S02]  /*1050*/  SHF.R.U32.HI R5, RZ, R8, R5 ;  /* 0x00000008ff057219 */ /* 0x000fe40000011605 */
[----:B------:R-:W-:Y:S02]  /*1060*/  SHF.R.U32.HI R16, RZ, R7, R16 ;  /* 0x00000007ff107219 */ /* 0x000fe40000011610 */
[----:B------:R-:W-:Y:S01]  /*1070*/  SEL R5, R20, R5, !P1 ;  /* 0x0000000514057207 */ /* 0x000fe20004800000 */
[----:B--2---:R-:W-:Y:S01]  /*1080*/  IMAD.HI.U32 R14, R12, R2, RZ ;  /* 0x000000020c0e7227 */ /* 0x004fe200078e00ff */
[----:B------:R-:W-:-:S02]  /*1090*/  SEL R7, R21, R16, !P2 ;  /* 0x0000001015077207 */ /* 0x000fc40005000000 */
[----:B------:R-:W-:Y:S01]  /*10a0*/  IADD3 R13, PT, PT, -R5, RZ, RZ ;  /* 0x000000ff050d7210 */ /* 0x000fe20007ffe1ff */
[----:B------:R-:W-:Y:S01]  /*10b0*/  IMAD.HI.U32 R6, R11, R2, RZ ;  /* 0x000000020b067227 */ /* 0x000fe200078e00ff */
[----:B------:R-:W-:-:S03]  /*10c0*/  @P0 SHF.R.U32.HI R12, RZ, R3, R14 ;  /* 0x00000003ff0c0219 */ /* 0x000fc6000001160e */
[----:B------:R-:W-:Y:S01]  /*10d0*/  IMAD R13, R4, R13, R20 ;  /* 0x0000000d040d7224 */ /* 0x000fe200078e0214 */
[----:B------:R-:W-:Y:S01]  /*10e0*/  @P0 SHF.R.U32.HI R11, RZ, R3, R6 ;  /* 0x00000003ff0b0219 */ /* 0x000fe20000011606 */
[----:B------:R-:W-:-:S04]  /*10f0*/  IMAD R12, R12, R9, RZ ;  /* 0x000000090c0c7224 */ /* 0x000fc800078e02ff */
[----:B------:R-:W-:Y:S01]  /*1100*/  IMAD R6, R11, R9, RZ ;  /* 0x000000090b067224 */ /* 0x000fe200078e02ff */
[----:B------:R-:W-:-:S04]  /*1110*/  ISETP.GE.AND P1, PT, R5, R12, PT ;  /* 0x0000000c0500720c */ /* 0x000fc80003f26270 */
[----:B------:R-:W-:Y:S01]  /*1120*/  ISETP.GE.OR P1, PT, R7, R6, P1 ;  /* 0x000000060700720c */ /* 0x000fe20000f26670 */
[----:B------:R-:W-:-:S05]  /*1130*/  IMAD.HI.U32 R6, R5, R2, RZ ;  /* 0x0000000205067227 */ /* 0x000fca00078e00ff */
[----:B------:R-:W-:-:S04]  /*1140*/  SHF.R.U32.HI R6, RZ, R3, R6 ;  /* 0x00000003ff067219 */ /* 0x000fc80000011606 */
[----:B------:R-:W-:-:S03]  /*1150*/  SEL R6, R5, R6, !P0 ;  /* 0x0000000605067207 */ /* 0x000fc60004000000 */
[----:B------:R-:W-:Y:S01]  /*1160*/  @!P1 IMAD.HI.U32 R8, R7, R2, RZ ;  /* 0x0000000207089227 */ /* 0x000fe200078e00ff */
[----:B------:R-:W-:-:S04]  /*1170*/  IADD3 R2, PT, PT, -R6, RZ, RZ ;  /* 0x000000ff06027210 */ /* 0x000fc80007ffe1ff */
[----:B------:R-:W-:Y:S01]  /*1180*/  @!P1 SHF.R.U32.HI R8, RZ, R3, R8 ;  /* 0x00000003ff089219 */ /* 0x000fe20000011608 */
[----:B------:R-:W-:-:S03]  /*1190*/  IMAD R2, R9, R2, R5 ;  /* 0x0000000209027224 */ /* 0x000fc600078e0205 */
[----:B------:R-:W-:-:S05]  /*11a0*/  @!P1 SEL R3, R7, R8, !P0 ;  /* 0x0000000807039207 */ /* 0x000fca0004000000 */
[--C-:B------:R-:W-:Y:S02]  /*11b0*/  @!P1 IMAD.IADD R6, R6, 0x1, -R3.reuse ;  /* 0x0000000106069824 */ /* 0x100fe400078e0a03 */
[----:B------:R-:W-:Y:S01]  /*11c0*/  @!P1 IMAD R3, R2, R11, R3 ;  /* 0x0000000b02039224 */ /* 0x000fe200078e0203 */
[----:B------:R-:W-:Y:S01]  /*11d0*/  IADD3 R2, PT, PT, -R7, RZ, RZ ;  /* 0x000000ff07027210 */ /* 0x000fe20007ffe1ff */
[----:B------:R-:W-:Y:S02]  /*11e0*/  @!P1 IMAD R5, R6, R9, R7 ;  /* 0x0000000906059224 */ /* 0x000fe400078e0207 */
[----:B------:R-:W-:Y:S02]  /*11f0*/  @!P1 IMAD.MOV.U32 R7, RZ, RZ, R3 ;  /* 0x000000ffff079224 */ /* 0x000fe400078e0003 */
[----:B------:R-:W-:Y:S02]  /*1200*/  IMAD R2, R10, R2, R21 ;  /* 0x000000020a027224 */ /* 0x000fe400078e0215 */
[----:B------:R-:W-:-:S02]  /*1210*/  IMAD R20, R5, R4, R13 ;  /* 0x0000000405147224 */ /* 0x000fc400078e020d */
[----:B------:R-:W-:Y:S02]  /*1220*/  IMAD R21, R7, R10, R2 ;  /* 0x0000000a07157224 */ /* 0x000fe400078e0202 */
.L_x_15:
[----:B------:R-:W1:Y:S01]  /*1230*/  LDCU UR4, c[0x0][0xb30] ;  /* 0x00016600ff0477ac */ /* 0x000e620008000800 */
[----:B------:R-:W2:Y:S08]  /*1240*/  S2UR UR37, SR_CgaCtaId ;  /* 0x00000000002579c3 */ /* 0x000eb00000008800 */
[----:B------:R-:W3:Y:S01]  /*1250*/  LDC R40, c[0x0][0xb24] ;  /* 0x0002c900ff287b82 */ /* 0x000ee20000000800 */
[----:B-1----:R-:W-:-:S09]  /*1260*/  UISETP.NE.AND UP1, UPT, UR4, 0x1, UPT ;  /* 0x000000010400788c */ /* 0x002fd2000bf25270 */
[----:B--2---:R-:W-:Y:S05]  /*1270*/  BRA.U UP1, `(.L_x_16) ;  /* 0x0000000101407547 */ /* 0x004fea000b800000 */
[----:B------:R-:W1:Y:S08]  /*1280*/  LDC.64 R4, c[0x0][0xb10] ;  /* 0x0002c400ff047b82 */ /* 0x000e700000000a00 */
[----:B------:R-:W2:Y:S08]  /*1290*/  LDC.64 R2, c[0x0][0xb18] ;  /* 0x0002c600ff027b82 */ /* 0x000eb00000000a00 */
[----:B------:R-:W4:Y:S08]  /*12a0*/  LDC R6, c[0x0][0xb20] ;  /* 0x0002c800ff067b82 */ /* 0x000f300000000800 */
[----:B------:R-:W3:Y:S01]  /*12b0*/  LDC R8, c[0x0][0xb0c] ;  /* 0x0002c300ff087b82 */ /* 0x000ee20000000800 */
[----:B-1----:R-:W-:-:S05]  /*12c0*/  IMAD.HI.U32 R4, R21, R4, RZ ;  /* 0x0000000415047227 */ /* 0x002fca00078e00ff */
[----:B------:R-:W-:Y:S01]  /*12d0*/  SHF.R.U32.HI R4, RZ, R5, R4 ;  /* 0x00000005ff047219 */ /* 0x000fe20000011604 */
[----:B--2---:R-:W-:Y:S01]  /*12e0*/  IMAD.HI.U32 R3, R20, R3, RZ ;  /* 0x0000000314037227 */ /* 0x004fe200078e00ff */
[----:B------:R-:W-:-:S04]  /*12f0*/  ISETP.NE.AND P0, PT, R2, 0x1, PT ;  /* 0x000000010200780c */ /* 0x000fc80003f05270 */
[----:B----4-:R-:W-:-:S04]  /*1300*/  SHF.R.U32.HI R3, RZ, R6, R3 ;  /* 0x00000006ff037219 */ /* 0x010fc80000011603 */
[----:B------:R-:W-:Y:S02]  /*1310*/  SEL R3, R20, R3, !P0 ;  /* 0x0000000314037207 */ /* 0x000fe40004000000 */
[----:B---3--:R-:W-:-:S04]  /*1320*/  ISETP.NE.AND P1, PT, R8, 0x1, PT ;  /* 0x000000010800780c */ /* 0x008fc80003f25270 */
[----:B------:R-:W-:-:S05]  /*1330*/  SEL R4, R21, R4, !P1 ;  /* 0x0000000415047207 */ /* 0x000fca0004800000 */
[----:B------:R-:W-:Y:S02]  /*1340*/  IMAD.IADD R5, R3, 0x1, -R4 ;  /* 0x0000000103057824 */ /* 0x000fe400078e0a04 */
[----:B------:R-:W-:Y:S02]  /*1350*/  IMAD.IADD R3, R4, 0x1, -R3 ;  /* 0x0000000104037824 */ /* 0x000fe400078e0a03 */
[----:B------:R-:W-:Y:S02]  /*1360*/  IMAD R21, R5, R8, R21 ;  /* 0x0000000805157224 */ /* 0x000fe400078e0215 */
[----:B------:R-:W-:-:S07]  /*1370*/  IMAD R20, R3, R2, R20 ;  /* 0x0000000203147224 */ /* 0x000fce00078e0214 */
.L_x_16:
[----:B------:R-:W-:Y:S01]  /*1380*/  BAR.SYNC.DEFER_BLOCKING 0x0 ;  /* 0x0000000000007b1d */ /* 0x000fe20000010000 */
[----:B------:R-:W-:Y:S01]  /*1390*/  UISETP.NE.AND UP1, UPT, UR8, 0x2, UPT ;  /* 0x000000020800788c */ /* 0x000fe2000bf25270 */
[----:B------:R-:W-:Y:S02]  /*13a0*/  ISETP.NE.OR P5, PT, R0, 0x2, !P5 ;  /* 0x000000020000780c */ /* 0x000fe40006fa5670 */
[----:B------:R-:W-:-:S06]  /*13b0*/  LOP3.LUT R2, R103, 0x1f, RZ, 0xc0, !PT ;  /* 0x0000001f67027812 */ /* 0x000fcc00078ec0ff */
[----:B------:R-:W-:Y:S05]  /*13c0*/  BRA.U UP1, `(.L_x_17) ;  /* 0x0000001101807547 */ /* 0x000fea000b800000 */
[----:B------:R-:W1:Y:S01]  /*13d0*/  LDCU UR13, c[0x0][0x38c] ;  /* 0x00007180ff0d77ac */ /* 0x000e620008000800 */
[----:B------:R-:W2:Y:S01]  /*13e0*/  LDC R9, c[0x0][0x370] ;  /* 0x0000dc00ff097b82 */ /* 0x000ea20000000800 */
[----:B------:R-:W-:Y:S01]  /*13f0*/  PLOP3.LUT P1, PT, PT, PT, UP2, 0x80, 0x8 ;  /* 0x000000000008781c */ /* 0x000fe20003f2f028 */
[----:B------:R-:W-:Y:S01]  /*1400*/  IMAD.MOV.U32 R15, RZ, RZ, 0x1 ;  /* 0x00000001ff0f7424 */ /* 0x000fe200078e00ff */
[----:B------:R-:W-:Y:S01]  /*1410*/  ISETP.EQ.OR P4, PT, R2, RZ, P5 ;  /* 0x000000ff0200720c */ /* 0x000fe20002f82670 */
[----:B------:R-:W-:Y:S01]  /*1420*/  IMAD.MOV.U32 R14, RZ, RZ, RZ ;  /* 0x000000ffff0e7224 */ /* 0x000fe200078e00ff */
[----:B------:R-:W-:Y:S02]  /*1430*/  PLOP3.LUT P1, PT, P1, PT, PT, 0x8, 0x80 ;  /* 0x000000000080781c */ /* 0x000fe40000f2e170 */
[----:B------:R-:W-:Y:S01]  /*1440*/  CS2R R12, SRZ ;  /* 0x00000000000c7805 */ /* 0x000fe2000001ff00 */
[----:B------:R-:W-:Y:S01]  /*1450*/  IMAD.MOV.U32 R10, RZ, RZ, 0x1 ;  /* 0x00000001ff0a7424 */ /* 0x000fe200078e00ff */
[----:B------:R-:W4:Y:S01]  /*1460*/  LDC R0, c[0x0][0x374] ;  /* 0x0000dd00ff007b82 */ /* 0x000f220000000800 */
[----:B------:R-:W2:Y:S01]  /*1470*/  LDCU.64 UR22, c[0x0][0x348] ;  /* 0x00006900ff1677ac */ /* 0x000ea20008000a00 */
[----:B------:R-:W-:Y:S01]  /*1480*/  UMOV UR6, URZ ;  /* 0x000000ff00067c82 */ /* 0x000fe20008000000 */
[----:B-1----:R-:W-:-:S04]  /*1490*/  UIADD3 UR5, UPT, UPT, UR13, 0x7f, URZ ;  /* 0x0000007f0d057890 */ /* 0x002fc8000fffe0ff */
[----:B------:R-:W-:-:S04]  /*14a0*/  USHF.R.S32.HI UR4, URZ, 0x1f, UR5 ;  /* 0x0000001fff047899 */ /* 0x000fc80008011405 */
[----:B------:R-:W-:-:S04]  /*14b0*/  ULEA.HI UR4, UR4, UR5, URZ, 0x7 ;  /* 0x0000000504047291 */ /* 0x000fc8000f8f38ff */
[----:B------:R-:W-:Y:S02]  /*14c0*/  USHF.R.S32.HI UR15, URZ, 0x7, UR4 ;  /* 0x00000007ff0f7899 */ /* 0x000fe40008011404 */
[----:B------:R-:W-:Y:S02]  /*14d0*/  UIADD3 UR4, UPT, UPT, UR13, -0x1, URZ ;  /* 0xffffffff0d047890 */ /* 0x000fe4000fffe0ff */
[----:B------:R-:W-:Y:S02]  /*14e0*/  UISETP.LT.U32.AND UP0, UPT, UR15, 0x5, UPT ;  /* 0x000000050f00788c */ /* 0x000fe4000bf01070 */
[----:B------:R-:W-:Y:S02]  /*14f0*/  UISETP.GE.U32.AND UP1, UPT, UR4, -0xff, UPT ;  /* 0xffffff010400788c */ /* 0x000fe4000bf26070 */
[----:B------:R-:W-:Y:S02]  /*1500*/  USEL UR14, UR15, 0x5, UP0 ;  /* 0x000000050f0e7887 */ /* 0x000fe40008000000 */
[----:B------:R-:W-:-:S02]  /*1510*/  UIADD3 UR13, UPT, UPT, UR13, 0xfe, URZ ;  /* 0x000000fe0d0d7890 */ /* 0x000fc4000fffe0ff */
[----:B------:R-:W-:Y:S02]  /*1520*/  UIADD3 UR5, UPT, UPT, UR14, -0x1, URZ ;  /* 0xffffffff0e057890 */ /* 0x000fe4000fffe0ff */
[----:B------:R-:W-:-:S03]  /*1530*/  UIADD3 UR7, UPT, UPT, UR15, -UR14, URZ ;  /* 0x8000000e0f077290 */ /* 0x000fc6000fffe0ff */
[----:B------:R-:W-:-:S04]  /*1540*/  @UP1 UIADD3 UR5, UPT, UPT, UR14, URZ, URZ ;  /* 0x000000ff0e051290 */ /* 0x000fc8000fffe0ff */
[----:B--2---:R-:W-:-:S12]  /*1550*/  UIADD3 UR5, UPT, UPT, UR5, 0x1, URZ ;  /* 0x0000000105057890 */ /* 0x004fd8000fffe0ff */
.L_x_35:
[----:B------:R-:W-:Y:S01]  /*1560*/  UISETP.NE.AND UP0, UPT, UR37, URZ, UPT ;  /* 0x000000ff2500728c */ /* 0x000fe2000bf05270 */
[----:B------:R-:W1:Y:S08]  /*1570*/  S2UR UR37, SR_CgaCtaId ;  /* 0x00000000002579c3 */ /* 0x000e700000008800 */
[----:B------:R-:W-:Y:S05]  /*1580*/  BRA.U UP0, `(.L_x_18) ;  /* 0x0000000100347547 */ /* 0x000fea000b800000 */
[----:B------:R-:W2:Y:S01]  /*1590*/  S2R R2, SR_CgaCtaId ;  /* 0x0000000000027919 */ /* 0x000ea20000008800 */
[----:B------:R-:W-:-:S04]  /*15a0*/  MOV R3, 0x400 ;  /* 0x0000040000037802 */ /* 0x000fc80000000f00 */
[----:B--2---:R-:W-:Y:S02]  /*15b0*/  LEA R3, R2, R3, 0x18 ;  /* 0x0000000302037211 */ /* 0x004fe400078ec0ff */
[----:B------:R-:W-:-:S03]  /*15c0*/  SHF.L.U32 R2, R10, 0x1f, RZ ;  /* 0x0000001f0a027819 */ /* 0x000fc600000006ff */
[----:B------:R-:W-:-:S04]  /*15d0*/  IMAD R3, R12, 0x8, R3 ;  /* 0x000000080c037824 */ /* 0x000fc800078e0203 */
[----:B------:R-:W2:Y:S02]  /*15e0*/  SYNCS.PHASECHK.TRANS64.TRYWAIT P0, [R3+URZ+0x110], R2 ;  /* 0x00011002030075a7 */ /* 0x000ea400080011ff */
[----:B--2---:R-:W-:Y:S05]  /*15f0*/  @!P0 BRA `(.L_x_19) ;  /* 0x0000007800c88947 */ /* 0x004fea0003800000 */
.L_x_126:
[----:B------:R-:W-:Y:S01]  /*1600*/  VIADD R12, R12, 0x1 ;  /* 0x000000010c0c7836 */ /* 0x000fe20000000000 */
[----:B------:R2:W-:Y:S04]  /*1610*/  SYNCS.ARRIVE.TRANS64.A1T0 RZ, [R3+URZ+0x100], RZ ;  /* 0x000100ff03ff79a7 */ /* 0x0005e800081000ff */
[----:B------:R-:W-:-:S04]  /*1620*/  ISETP.NE.AND P0, PT, R12, 0x2, PT ;  /* 0x000000020c00780c */ /* 0x000fc80003f05270 */
[----:B------:R-:W-:Y:S02]  /*1630*/  SEL R12, R12, RZ, P0 ;  /* 0x000000ff0c0c7207 */ /* 0x000fe40000000000 */
[----:B--2---:R-:W-:-:S04]  /*1640*/  SEL R3, RZ, 0x1, P0 ;  /* 0x00000001ff037807 */ /* 0x004fc80000000000 */
[----:B------:R-:W-:-:S07]  /*1650*/  LOP3.LUT R10, R10, R3, RZ, 0x3c, !PT ;  /* 0x000000030a0a7212 */ /* 0x000fce00078e3cff */
.L_x_18:
[----:B------:R-:W-:Y:S01]  /*1660*/  UMOV UR4, 0x400 ;  /* 0x0000040000047882 */ /* 0x000fe20000000000 */
[----:B------:R-:W-:Y:S01]  /*1670*/  SHF.L.U32 R2, R15, 0x1f, RZ ;  /* 0x0000001f0f027819 */ /* 0x000fe200000006ff */
[----:B-1----:R-:W-:Y:S01]  /*1680*/  ULEA UR4, UR37, UR4, 0x18 ;  /* 0x0000000425047291 */ /* 0x002fe2000f8ec0ff */
[----:B------:R-:W-:Y:S01]  /*1690*/  R2UR UR35, R21 ;  /* 0x00000000152372ca */ /* 0x000fe200000e0000 */
[----:B------:R-:W-:Y:S01]  /*16a0*/  UISETP.GE.U32.AND UP0, UPT, UR13, 0xff, UPT ;  /* 0x000000ff0d00788c */ /* 0x000fe2000bf06070 */
[----:B------:R-:W-:Y:S01]  /*16b0*/  R2UR UR11, R20 ;  /* 0x00000000140b72ca */ /* 0x000fe200000e0000 */
[----:B------:R-:W-:Y:S01]  /*16c0*/  ULEA UR8, UR6, UR4, 0x3 ;  /* 0x0000000406087291 */ /* 0x000fe2000f8e18ff */
[----:B------:R-:W-:-:S08]  /*16d0*/  UMOV UR24, URZ ;  /* 0x000000ff00187c82 */ /* 0x000fd00008000000 */
[----:B------:R1:W2:Y:S01]  /*16e0*/  SYNCS.PHASECHK.TRANS64.TRYWAIT P0, [UR8+0x28], R2 ;  /* 0x00002802ff0075a7 */ /* 0x0002a20008001108 */
[----:B------:R-:W-:Y:S02]  /*16f0*/  USHF.L.U32 UR35, UR35, 0x6, URZ ;  /* 0x0000000623237899 */ /* 0x000fe400080006ff */
[----:B------:R-:W-:Y:S01]  /*1700*/  USHF.L.U32 UR11, UR11, 0x8, URZ ;  /* 0x000000080b0b7899 */ /* 0x000fe200080006ff */
[----:B------:R-:W-:Y:S11]  /*1710*/  BRA.U !UP0, `(.L_x_20) ;  /* 0x0000000108a87547 */ /* 0x000ff6000b800000 */
[----:B------:R-:W-:Y:S01]  /*1720*/  UMOV UR16, URZ ;  /* 0x000000ff00107c82 */ /* 0x000fe20008000000 */
[----:B------:R-:W-:-:S05]  /*1730*/  UMOV UR17, UR6 ;  /* 0x0000000600117c82 */ /* 0x000fca0008000000 */
.L_x_25:
[----:B-1----:R-:W-:Y:S01]  /*1740*/  ULEA UR33, UR17, UR4, 0x3 ;  /* 0x0000000411217291 */ /* 0x002fe2000f8e18ff */
[----:B--2---:R-:W-:Y:S01]  /*1750*/  @!P5 MOV R3, 0xa000 ;  /* 0x0000a0000003d802 */ /* 0x004fe20000000f00 */
[----:B--2---:R-:W-:Y:S10]  /*1760*/  @P0 BRA `(.L_x_21) ;  /* 0x00000000000c0947 */ /* 0x004ff40003800000 */
[----:B------:R-:W-:-:S04]  /*1770*/  SHF.L.U32 R5, R15, 0x1f, RZ ;  /* 0x0000001f0f057819 */ /* 0x000fc800000006ff */
[----:B------:R-:W2:Y:S02]  /*1780*/  SYNCS.PHASECHK.TRANS64.TRYWAIT P0, [UR33+0x28], R5 ;  /* 0x00002805ff0075a7 */ /* 0x000ea40008001121 */
[----:B--2---:R-:W-:Y:S05]  /*1790*/  @!P0 BRA `(.L_x_22) ;  /* 0x0000007800748947 */ /* 0x004fea0003800000 */
.L_x_21:
[----:B------:R2:W-:Y:S01]  /*17a0*/  @!P5 SYNCS.ARRIVE.TRANS64 RZ, [UR33], R3 ;  /* 0x00000003ffffd9a7 */ /* 0x0005e20008000021 */
[----:B------:R-:W-:Y:S04]  /*17b0*/  BSSY.RECONVERGENT B0, `(.L_x_23) ;  /* 0x0000003000007945 */ /* 0x000fe80003800200 */
[----:B------:R-:W-:Y:S05]  /*17c0*/  @P4 BRA `(.L_x_24) ;  /* 0x0000000000044947 */ /* 0x000fea0003800000 */
[----:B------:R-:W-:Y:S05]  /*17d0*/  BPT.TRAP 0x1 ;  /* 0x000000040000795c */ /* 0x000fea0000300000 */
.L_x_24:
[----:B------:R-:W-:Y:S05]  /*17e0*/  BSYNC.RECONVERGENT B0 ;  /* 0x0000000000007941 */ /* 0x000fea0003800200 */
.L_x_23:
[----:B------:R-:W-:Y:S02]  /*17f0*/  UIADD3 UR6, UPT, UPT, UR17, 0x1, URZ ;  /* 0x0000000111067890 */ /* 0x000fe4000fffe0ff */
[----:B------:R-:W-:Y:S02]  /*1800*/  ULEA UR32, UR17, UR4, 0xd ;  /* 0x0000000411207291 */ /* 0x000fe4000f8e68ff */
[----:B------:R-:W-:Y:S02]  /*1810*/  UISETP.NE.AND UP0, UPT, UR6, 0x5, UPT ;  /* 0x000000050600788c */ /* 0x000fe4000bf05270 */
[----:B------:R-:W-:Y:S02]  /*1820*/  UIADD3 UR26, UP1, UPT, UR22, 0x80, URZ ;  /* 0x00000080161a7890 */ /* 0x000fe4000ff3e0ff */
[----:B------:R-:W-:Y:S02]  /*1830*/  USEL UR9, URZ, 0x1, UP0 ;  /* 0x00000001ff097887 */ /* 0x000fe40008000000 */
[----:B------:R-:W-:-:S02]  /*1840*/  USEL UR6, UR6, URZ, UP0 ;  /* 0x000000ff06067287 */ /* 0x000fc40008000000 */
[----:B------:R-:W-:Y:S02]  /*1850*/  UIADD3 UR20, UP0, UPT, UR22, 0x180, URZ ;  /* 0x0000018016147890 */ /* 0x000fe4000ff1e0ff */
[----:B------:R-:W-:Y:S01]  /*1860*/  ULEA UR8, UR6, UR4, 0x3 ;  /* 0x0000000406087291 */ /* 0x000fe2000f8e18ff */
[----:B------:R-:W-:Y:S01]  /*1870*/  LOP3.LUT R15, R15, UR9, RZ, 0x3c, !PT ;  /* 0x000000090f0f7c12 */ /* 0x000fe2000f8e3cff */
[----:B------:R-:W-:Y:S02]  /*1880*/  USHF.L.U32 UR34, UR16, 0x7, URZ ;  /* 0x0000000710227899 */ /* 0x000fe400080006ff */
[----:B------:R-:W-:Y:S01]  /*1890*/  UIADD3.X UR27, UPT, UPT, URZ, UR23, URZ, UP1, !UPT ;  /* 0x00000017ff1b7290 */ /* 0x000fe20008ffe4ff */
[----:B-1----:R-:W-:Y:S01]  /*18a0*/  SHF.L.U32 R2, R15, 0x1f, RZ ;  /* 0x0000001f0f027819 */ /* 0x002fe200000006ff */
[----:B------:R-:W-:Y:S02]  /*18b0*/  UIADD3 UR32, UPT, UPT, UR32, 0x6400, URZ ;  /* 0x0000640020207890 */ /* 0x000fe4000fffe0ff */
[----:B------:R-:W-:Y:S01]  /*18c0*/  UIADD3.X UR21, UPT, UPT, URZ, UR23, URZ, UP0, !UPT ;  /* 0x00000017ff157290 */ /* 0x000fe200087fe4ff */
[----:B------:R1:W1:Y:S01]  /*18d0*/  SYNCS.PHASECHK.TRANS64.TRYWAIT P0, [UR8+0x28], R2 ;  /* 0x00002802ff0075a7 */ /* 0x0002620008001108 */
[----:B------:R-:W-:Y:S01]  /*18e0*/  ULEA UR8, UR17, UR4, 0xf ;  /* 0x0000000411087291 */ /* 0x000fe2000f8e78ff */
[----:B------:R-:W-:Y:S01]  /*18f0*/  UMOV UR18, 0x0 ;  /* 0x0000000000127882 */ /* 0x000fe20000000000 */
[----:B------:R-:W-:-:S02]  /*1900*/  UMOV UR19, 0x10000000 ;  /* 0x1000000000137882 */ /* 0x000fc40000000000 */
[----:B------:R-:W-:Y:S01]  /*1910*/  UIADD3 UR8, UPT, UPT, UR8, 0x10400, URZ ;  /* 0x0001040008087890 */ /* 0x000fe2000fffe0ff */
[----:B------:R1:W-:Y:S01]  /*1920*/  UTMALDG.3D [UR32], [UR26], desc[UR18] ;  /* 0x000012201a0075b4 */ /* 0x0003e20008011000 */
[----:B------:R-:W-:Y:S01]  /*1930*/  UMOV UR12, UR36 ;  /* 0x00000024000c7c82 */ /* 0x000fe20008000000 */
[----:B------:R-:W-:Y:S01]  /*1940*/  UMOV UR9, UR33 ;  /* 0x0000002100097c82 */ /* 0x000fe20008000000 */
[----:B------:R-:W-:Y:S01]  /*1950*/  UMOV UR10, UR34 ;  /* 0x00000022000a7c82 */ /* 0x000fe20008000000 */
[----:B------:R-:W-:Y:S01]  /*1960*/  UIADD3 UR16, UPT, UPT, UR16, 0x1, URZ ;  /* 0x0000000110107890 */ /* 0x000fe2000fffe0ff */
[----:B------:R-:W-:Y:S01]  /*1970*/  UMOV UR24, UR5 ;  /* 0x0000000500187c82 */ /* 0x000fe20008000000 */
[----:B------:R-:W-:Y:S02]  /*1980*/  UMOV UR17, UR6 ;  /* 0x0000000600117c82 */ /* 0x000fe40008000000 */
[----:B------:R1:W-:Y:S01]  /*1990*/  UTMALDG.3D [UR8], [UR20], desc[UR18] ;  /* 0x00001208140075b4 */ /* 0x0003e20008011000 */
[----:B------:R-:W-:-:S09]  /*19a0*/  UISETP.NE.AND UP0, UPT, UR16, UR5, UPT ;  /* 0x000000051000728c */ /* 0x000fd2000bf05270 */
[----:B------:R-:W-:Y:S05]  /*19b0*/  BRA.U UP0, `(.L_x_25) ;  /* 0xfffffffd00607547 */ /* 0x000fea000b83ffff */
.L_x_20:
[----:B-1----:R-:W-:Y:S01]  /*19c0*/  ULEA UR8, UR6, UR4, 0x3 ;  /* 0x0000000406087291 */ /* 0x002fe2000f8e18ff */
[----:B------:R-:W-:Y:S01]  /*19d0*/  SHF.L.U32 R2, R15, 0x1f, RZ ;  /* 0x0000001f0f027819 */ /* 0x000fe200000006ff */
[----:B------:R-:W-:Y:S01]  /*19e0*/  @!P1 SYNCS.ARRIVE.TRANS64.A1T0 RZ, [UR4+0x98], RZ ;  /* 0x000098ffffff99a7 */ /* 0x000fe20008100004 */
[----:B------:R-:W-:-:S06]  /*19f0*/  UISETP.GT.AND UP0, UPT, UR15, UR14, UPT ;  /* 0x0000000e0f00728c */ /* 0x000fcc000bf04270 */
[----:B--2---:R1:W2:Y:S03]  /*1a00*/  SYNCS.PHASECHK.TRANS64.TRYWAIT P0, [UR8+0x28], R2 ;  /* 0x00002802ff0075a7 */ /* 0x0042a60008001108 */
[----:B------:R-:W-:Y:S05]  /*1a10*/  BRA.U !UP0, `(.L_x_26) ;  /* 0x0000000108ac7547 */ /* 0x000fea000b800000 */
[----:B------:R-:W-:Y:S01]  /*1a20*/  UIADD3 UR21, UPT, UPT, UR7, UR24, URZ ;  /* 0x0000001807157290 */ /* 0x000fe2000fffe0ff */
[----:B------:R-:W-:-:S11]  /*1a30*/  UMOV UR25, UR6 ;  /* 0x0000000600197c82 */ /* 0x000fd60008000000 */
.L_x_31:
[----:B-1----:R-:W-:Y:S01]  /*1a40*/  ULEA UR17, UR25, UR4, 0x3 ;  /* 0x0000000419117291 */ /* 0x002fe2000f8e18ff */
[----:B--2---:R-:W-:Y:S01]  /*1a50*/  @!P5 MOV R3, 0xa000 ;  /* 0x0000a0000003d802 */ /* 0x004fe20000000f00 */
[----:B--2---:R-:W-:Y:S10]  /*1a60*/  @P0 BRA `(.L_x_27) ;  /* 0x00000000000c0947 */ /* 0x004ff40003800000 */
[----:B------:R-:W-:-:S04]  /*1a70*/  SHF.L.U32 R5, R15, 0x1f, RZ ;  /* 0x0000001f0f057819 */ /* 0x000fc800000006ff */
[----:B------:R-:W2:Y:S02]  /*1a80*/  SYNCS.PHASECHK.TRANS64.TRYWAIT P0, [UR17+0x28], R5 ;  /* 0x00002805ff0075a7 */ /* 0x000ea40008001111 */
[----:B--2---:R-:W-:Y:S05]  /*1a90*/  @!P0 BRA `(.L_x_28) ;  /* 0x0000007400cc8947 */ /* 0x004fea0003800000 */
.L_x_27:
[----:B------:R2:W-:Y:S01]  /*1aa0*/  @!P5 SYNCS.ARRIVE.TRANS64 RZ, [UR17], R3 ;  /* 0x00000003ffffd9a7 */ /* 0x0005e20008000011 */
[----:B------:R-:W-:Y:S04]  /*1ab0*/  BSSY.RECONVERGENT B0, `(.L_x_29) ;  /* 0x0000003000007945 */ /* 0x000fe80003800200 */
[----:B------:R-:W-:Y:S05]  /*1ac0*/  @P4 BRA `(.L_x_30) ;  /* 0x0000000000044947 */ /* 0x000fea0003800000 */
[----:B------:R-:W-:Y:S05]  /*1ad0*/  BPT.TRAP 0x1 ;  /* 0x000000040000795c */ /* 0x000fea0000300000 */
.L_x_30:
[----:B------:R-:W-:Y:S05]  /*1ae0*/  BSYNC.RECONVERGENT B0 ;  /* 0x0000000000007941 */ /* 0x000fea0003800200 */
.L_x_29:
        /* <DEDUP_REMOVED lines=10> */
[----:B------:R-:W-:Y:S01]  /*1b90*/  UIADD3 UR16, UPT, UPT, UR16, 0x6400, URZ ;  /* 0x0000640010107890 */ /* 0x000fe2000fffe0ff */
[----:B-1----:R-:W-:Y:S01]  /*1ba0*/  SHF.L.U32 R2, R15, 0x1f, RZ ;  /* 0x0000001f0f027819 */ /* 0x002fe200000006ff */
[----:B------:R-:W-:Y:S02]  /*1bb0*/  UIADD3.X UR31, UPT, UPT, URZ, UR23, URZ, UP1, !UPT ;  /* 0x00000017ff1f7290 */ /* 0x000fe40008ffe4ff */
[----:B------:R-:W-:Y:S01]  /*1bc0*/  UIADD3.X UR29, UPT, UPT, URZ, UR23, URZ, UP0, !UPT ;  /* 0x00000017ff1d7290 */ /* 0x000fe200087fe4ff */
[----:B------:R1:W1:Y:S01]  /*1bd0*/  SYNCS.PHASECHK.TRANS64.TRYWAIT P0, [UR8+0x28], R2 ;  /* 0x00002802ff0075a7 */ /* 0x0002620008001108 */
[----:B------:R-:W-:Y:S01]  /*1be0*/  ULEA UR8, UR25, UR4, 0xf ;  /* 0x0000000419087291 */ /* 0x000fe2000f8e78ff */
[----:B------:R-:W-:Y:S01]  /*1bf0*/  UMOV UR26, 0x0 ;  /* 0x00000000001a7882 */ /* 0x000fe20000000000 */
[----:B------:R-:W-:-:S02]  /*1c00*/  UMOV UR27, 0x10000000 ;  /* 0x10000000001b7882 */ /* 0x000fc40000000000 */
[----:B------:R-:W-:Y:S01]  /*1c10*/  UIADD3 UR8, UPT, UPT, UR8, 0x10400, URZ ;  /* 0x0001040008087890 */ /* 0x000fe2000fffe0ff */
[----:B------:R-:W-:Y:S01]  /*1c20*/  UMOV UR19, UR35 ;  /* 0x0000002300137c82 */ /* 0x000fe20008000000 */
[----:B------:R-:W-:Y:S01]  /*1c30*/  UMOV UR20, UR36 ;  /* 0x0000002400147c82 */ /* 0x000fe20008000000 */
[----:B------:R-:W-:Y:S01]  /*1c40*/  UMOV UR12, UR36 ;  /* 0x00000024000c7c82 */ /* 0x000fe20008000000 */
[----:B------:R-:W-:Y:S01]  /*1c50*/  UMOV UR9, UR17 ;  /* 0x0000001100097c82 */ /* 0x000fe20008000000 */
[----:B------:R-:W-:Y:S01]  /*1c60*/  UMOV UR10, UR18 ;  /* 0x00000012000a7c82 */ /* 0x000fe20008000000 */
[----:B------:R1:W-:Y:S01]  /*1c70*/  UTMALDG.3D [UR16], [UR30], desc[UR26] ;  /* 0x00001a101e0075b4 */ /* 0x0003e20008011000 */
[----:B------:R-:W-:Y:S01]  /*1c80*/  UIADD3 UR24, UPT, UPT, UR24, 0x1, URZ ;  /* 0x0000000118187890 */ /* 0x000fe2000fffe0ff */
[----:B------:R-:W-:-:S03]  /*1c90*/  UMOV UR25, UR6 ;  /* 0x0000000600197c82 */ /* 0x000fc60008000000 */
[----:B------:R-:W-:Y:S01]  /*1ca0*/  UISETP.NE.AND UP0, UPT, UR24, UR21, UPT ;  /* 0x000000151800728c */ /* 0x000fe2000bf05270 */
[----:B------:R1:W-:Y:S08]  /*1cb0*/  UTMALDG.3D [UR8], [UR28], desc[UR26] ;  /* 0x00001a081c0075b4 */ /* 0x0003f00008011000 */
[----:B------:R-:W-:Y:S05]  /*1cc0*/  BRA.U UP0, `(.L_x_31) ;  /* 0xfffffffd005c7547 */ /* 0x000fea000b83ffff */
.L_x_26:
[C---:B-1----:R-:W-:Y:S01]  /*1cd0*/  LEA R2, R14.reuse, UR4, 0x3 ;  /* 0x000000040e027c11 */ /* 0x042fe2000f8e18ff */
[----:B------:R-:W-:Y:S01]  /*1ce0*/  NOP ;  /* 0x0000000000007918 */ /* 0x000fe20000000000 */
[----:B--2---:R-:W-:Y:S02]  /*1cf0*/  SHF.L.U32 R3, R13, 0x1f, RZ ;  /* 0x0000001f0d037819 */ /* 0x004fe400000006ff */
[----:B------:R-:W-:Y:S02]  /*1d00*/  LEA R4, R14, UR4, 0x4 ;  /* 0x000000040e047c11 */ /* 0x000fe4000f8e20ff */
[----:B------:R-:W1:Y:S02]  /*1d10*/  SYNCS.PHASECHK.TRANS64.TRYWAIT P0, [R2+URZ+0xa0], R3 ;  /* 0x0000a003020075a7 */ /* 0x000e6400080011ff */
[----:B-1----:R-:W-:Y:S05]  /*1d20*/  @!P0 BRA `(.L_x_32) ;  /* 0x0000007400408947 */ /* 0x002fea0003800000 */
.L_x_129:
[----:B------:R-:W2:Y:S01]  /*1d30*/  LDS.128 R4, [R4+0x130] ;  /* 0x0001300004047984 */ /* 0x000ea20000000c00 */
[----:B---3--:R-:W-:Y:S01]  /*1d40*/  ISETP.GE.AND P0, PT, R40, 0x1, PT ;  /* 0x000000012800780c */ /* 0x008fe20003f06270 */
[----:B-1----:R-:W-:Y:S01]  /*1d50*/  VIADD R2, R2, 0xb0 ;  /* 0x000000b002027836 */ /* 0x002fe20000000000 */
[----:B------:R-:W-:Y:S01]  /*1d60*/  @!PT LDS RZ, [RZ] ;  /* 0x00000000fffff984 */ /* 0x000fe20000000800 */
[----:B------:R-:W-:Y:S01]  /*1d70*/  @!PT LDS RZ, [RZ] ;  /* 0x00000000fffff984 */ /* 0x000fe20000000800 */
[----:B------:R-:W-:Y:S01]  /*1d80*/  @!PT LDS RZ, [RZ] ;  /* 0x00000000fffff984 */ /* 0x000fe20000000800 */
[----:B------:R-:W-:Y:S01]  /*1d90*/  @!PT LDS RZ, [RZ] ;  /* 0x00000000fffff984 */ /* 0x000fe20000000800 */
[----:B------:R1:W-:Y:S06]  /*1da0*/  MEMBAR.ALL.CTA ;  /* 0x0000000000007992 */ /* 0x0003ec0000008000 */
[----:B-1----:R-:W1:Y:S01]  /*1db0*/  FENCE.VIEW.ASYNC.S ;  /* 0x00000000000073c6 */ /* 0x002e620000000000 */
[----:B------:R-:W-:-:S04]  /*1dc0*/  PRMT R2, RZ, 0x654, R2 ;  /* 0x00000654ff027816 */ /* 0x000fc80000000002 */
[----:B-1----:R1:W-:Y:S01]  /*1dd0*/  SYNCS.ARRIVE.TRANS64.RED.A1T0 RZ, [R2+URZ], RZ ;  /* 0x000000ff02ff79a7 */ /* 0x0023e200081004ff */
[----:B--2---:R-:W-:-:S13]  /*1de0*/  LOP3.LUT P2, RZ, R6, 0x1, RZ, 0xc0, !PT ;  /* 0x0000000106ff7812 */ /* 0x004fda000784c0ff */
[----:B------:R-:W-:Y:S01]  /*1df0*/  @P2 SHF.R.U32.HI R3, RZ, 0x10, R5 ;  /* 0x00000010ff032819 */ /* 0x000fe20000011605 */
[----:B------:R-:W-:Y:S01]  /*1e00*/  VOTEU.ANY UP0, P2 ;  /* 0x0000000000ff7886 */ /* 0x000fe20001000100 */
[----:B------:R-:W-:Y:S02]  /*1e10*/  @P2 MOV R11, R4 ;  /* 0x00000004000b2202 */ /* 0x000fe40000000f00 */
[----:B------:R-:W-:Y:S02]  /*1e20*/  @P2 R2UR.BROADCAST UR8, R3 ;  /* 0x00000000030822ca */ /* 0x000fe400008e0000 */
[----:B------:R-:W-:-:S11]  /*1e30*/  @P2 LOP3.LUT R8, R5, 0xffff, RZ, 0xc0, !PT ;  /* 0x0000ffff05082812 */ /* 0x000fd600078ec0ff */
[----:B------:R-:W-:Y:S01]  /*1e40*/  @UP0 UMOV UR36, UR8 ;  /* 0x0000000800240c82 */ /* 0x000fe20008000000 */
[----:B-1----:R-:W-:Y:S05]  /*1e50*/  @!P0 BRA `(.L_x_33) ;  /* 0x0000000000b88947 */ /* 0x002fea0003800000 */
[----:B------:R-:W4:Y:S01]  /*1e60*/  LDC.64 R4, c[0x0][0xb18] ;  /* 0x0002c600ff047b82 */ /* 0x000f220000000a00 */
[----:B------:R-:W-:-:S07]  /*1e70*/  ISETP.NE.AND P3, PT, R40, 0x1, PT ;  /* 0x000000012800780c */ /* 0x000fce0003f65270 */
[----:B------:R-:W1:Y:S08]  /*1e80*/  LDC.64 R6, c[0x0][0xb10] ;  /* 0x0002c400ff067b82 */ /* 0x000e700000000a00 */
[----:B------:R-:W2:Y:S08]  /*1e90*/  LDC R16, c[0x0][0xb20] ;  /* 0x0002c800ff107b82 */ /* 0x000eb00000000800 */
[----:B------:R-:W3:Y:S01]  /*1ea0*/  LDC R18, c[0x0][0xb0c] ;  /* 0x0002c300ff127b82 */ /* 0x000ee20000000800 */
[----:B----4-:R-:W-:Y:S01]  /*1eb0*/  IMAD.HI.U32 R17, R0, R5, RZ ;  /* 0x0000000500117227 */ /* 0x010fe200078e00ff */
[----:B------:R-:W-:-:S03]  /*1ec0*/  ISETP.NE.AND P0, PT, R4, 0x1, PT ;  /* 0x000000010400780c */ /* 0x000fc60003f05270 */
[----:B------:R-:W-:-:S03]  /*1ed0*/  IMAD.HI.U32 R5, R8, R5, RZ ;  /* 0x0000000508057227 */ /* 0x000fc600078e00ff */
[----:B------:R-:W4:Y:S01]  /*1ee0*/  LDC.64 R2, c[0x0][0xb28] ;  /* 0x0002ca00ff027b82 */ /* 0x000f220000000a00 */
[----:B-1----:R-:W-:-:S04]  /*1ef0*/  IMAD.HI.U32 R20, R9, R6, RZ ;  /* 0x0000000609147227 */ /* 0x002fc800078e00ff */
[----:B------:R-:W-:Y:S01]  /*1f00*/  IMAD.HI.U32 R22, R11, R6, RZ ;  /* 0x000000060b167227 */ /* 0x000fe200078e00ff */
[----:B------:R-:W-:Y:S02]  /*1f10*/  SHF.R.U32.HI R20, RZ, R7, R20 ;  /* 0x00000007ff147219 */ /* 0x000fe40000011614 */
[-C--:B--2---:R-:W-:Y:S02]  /*1f20*/  SHF.R.U32.HI R17, RZ, R16.reuse, R17 ;  /* 0x00000010ff117219 */ /* 0x084fe40000011611 */
[----:B------:R-:W-:Y:S02]  /*1f30*/  SHF.R.U32.HI R5, RZ, R16, R5 ;  /* 0x00000010ff057219 */ /* 0x000fe40000011605 */
[----:B------:R-:W-:Y:S02]  /*1f40*/  SEL R17, R0, R17, !P0 ;  /* 0x0000001100117207 */ /* 0x000fe40004000000 */
[----:B------:R-:W-:Y:S02]  /*1f50*/  SHF.R.U32.HI R22, RZ, R7, R22 ;  /* 0x00000007ff167219 */ /* 0x000fe40000011616 */
[----:B---3--:R-:W-:-:S02]  /*1f60*/  ISETP.NE.AND P1, PT, R18, 0x1, PT ;  /* 0x000000011200780c */ /* 0x008fc40003f25270 */
[----:B------:R-:W-:Y:S02]  /*1f70*/  SEL R5, R8, R5, !P0 ;  /* 0x0000000508057207 */ /* 0x000fe40004000000 */
[----:B------:R-:W-:Y:S02]  /*1f80*/  SEL R19, R9, R20, !P1 ;  /* 0x0000001409137207 */ /* 0x000fe40004800000 */
[----:B------:R-:W-:Y:S01]  /*1f90*/  SEL R7, R11, R22, !P1 ;  /* 0x000000160b077207 */ /* 0x000fe20004800000 */
[----:B----4-:R-:W-:-:S04]  /*1fa0*/  IMAD.HI.U32 R20, R17, R2, RZ ;  /* 0x0000000211147227 */ /* 0x010fc800078e00ff */
[----:B------:R-:W-:Y:S01]  /*1fb0*/  IMAD.HI.U32 R6, R19, R2, RZ ;  /* 0x0000000213067227 */ /* 0x000fe200078e00ff */
[----:B------:R-:W-:-:S04]  /*1fc0*/  @P3 SHF.R.U32.HI R17, RZ, R3, R20 ;  /* 0x00000003ff113219 */ /* 0x000fc80000011614 */
[----:B------:R-:W-:Y:S01]  /*1fd0*/  @P3 SHF.R.U32.HI R19, RZ, R3, R6 ;  /* 0x00000003ff133219 */ /* 0x000fe20000011606 */
[----:B------:R-:W-:-:S04]  /*1fe0*/  IMAD R17, R40, R17, RZ ;  /* 0x0000001128117224 */ /* 0x000fc800078e02ff */
[----:B------:R-:W-:Y:S01]  /*1ff0*/  IMAD R6, R40, R19, RZ ;  /* 0x0000001328067224 */ /* 0x000fe200078e02ff */
[C---:B------:R-:W-:Y:S02]  /*2000*/  ISETP.GE.AND P0, PT, R5.reuse, R17, PT ;  /* 0x000000110500720c */ /* 0x040fe40003f06270 */
[----:B------:R-:W-:Y:S02]  /*2010*/  IADD3 R17, PT, PT, -R5, RZ, RZ ;  /* 0x000000ff05117210 */ /* 0x000fe40007ffe1ff */
[----:B------:R-:W-:Y:S01]  /*2020*/  ISETP.GE.OR P0, PT, R7, R6, P0 ;  /* 0x000000060700720c */ /* 0x000fe20000706670 */
[----:B------:R-:W-:-:S04]  /*2030*/  IMAD.HI.U32 R6, R5, R2, RZ ;  /* 0x0000000205067227 */ /* 0x000fc800078e00ff */
[----:B------:R-:W-:Y:S01]  /*2040*/  IMAD R8, R4, R17, R8 ;  /* 0x0000001104087224 */ /* 0x000fe200078e0208 */
[----:B------:R-:W-:-:S04]  /*2050*/  SHF.R.U32.HI R6, RZ, R3, R6 ;  /* 0x00000003ff067219 */ /* 0x000fc80000011606 */
[----:B------:R-:W-:-:S03]  /*2060*/  SEL R6, R5, R6, !P3 ;  /* 0x0000000605067207 */ /* 0x000fc60005800000 */
[----:B------:R-:W-:-:S04]  /*2070*/  @!P0 IMAD.HI.U32 R16, R7, R2, RZ ;  /* 0x0000000207108227 */ /* 0x000fc800078e00ff */
[----:B------:R-:W-:Y:S01]  /*2080*/  IMAD.MOV R2, RZ, RZ, -R6 ;  /* 0x000000ffff027224 */ /* 0x000fe200078e0a06 */
[----:B------:R-:W-:-:S03]  /*2090*/  @!P0 SHF.R.U32.HI R16, RZ, R3, R16 ;  /* 0x00000003ff108219 */ /* 0x000fc60000011610 */
[----:B------:R-:W-:Y:S01]  /*20a0*/  IMAD R2, R40, R2, R5 ;  /* 0x0000000228027224 */ /* 0x000fe200078e0205 */
        /* <DEDUP_REMOVED lines=9> */
.L_x_33:
[----:B------:R-:W1:Y:S02]  /*2140*/  LDCU UR8, c[0x0][0xb30] ;  /* 0x00016600ff0877ac */ /* 0x000e640008000800 */
[----:B-1----:R-:W-:-:S09]  /*2150*/  UISETP.NE.AND UP0, UPT, UR8, 0x1, UPT ;  /* 0x000000010800788c */ /* 0x002fd2000bf05270 */
[----:B------:R-:W-:Y:S05]  /*2160*/  BRA.U UP0, `(.L_x_34) ;  /* 0x0000000100407547 */ /* 0x000fea000b800000 */
[----:B------:R-:W1:Y:S08]  /*2170*/  LDC.64 R4, c[0x0][0xb10] ;  /* 0x0002c400ff047b82 */ /* 0x000e700000000a00 */
[----:B------:R-:W2:Y:S08]  /*2180*/  LDC.64 R2, c[0x0][0xb18] ;  /* 0x0002c600ff027b82 */ /* 0x000eb00000000a00 */
[----:B------:R-:W3:Y:S08]  /*2190*/  LDC R6, c[0x0][0xb20] ;  /* 0x0002c800ff067b82 */ /* 0x000ef00000000800 */
[----:B------:R-:W4:Y:S01]  /*21a0*/  LDC R16, c[0x0][0xb0c] ;  /* 0x0002c300ff107b82 */ /* 0x000f220000000800 */
[----:B-1----:R-:W-:-:S05]  /*21b0*/  IMAD.HI.U32 R4, R11, R4, RZ ;  /* 0x000000040b047227 */ /* 0x002fca00078e00ff */
[----:B------:R-:W-:Y:S01]  /*21c0*/  SHF.R.U32.HI R4, RZ, R5, R4 ;  /* 0x00000005ff047219 */ /* 0x000fe20000011604 */
[----:B--2---:R-:W-:Y:S01]  /*21d0*/  IMAD.HI.U32 R3, R8, R3, RZ ;  /* 0x0000000308037227 */ /* 0x004fe200078e00ff */
[----:B------:R-:W-:-:S04]  /*21e0*/  ISETP.NE.AND P0, PT, R2, 0x1, PT ;  /* 0x000000010200780c */ /* 0x000fc80003f05270 */
[----:B---3--:R-:W-:-:S04]  /*21f0*/  SHF.R.U32.HI R3, RZ, R6, R3 ;  /* 0x00000006ff037219 */ /* 0x008fc80000011603 */
[----:B------:R-:W-:Y:S02]  /*2200*/  SEL R3, R8, R3, !P0 ;  /* 0x0000000308037207 */ /* 0x000fe40004000000 */
[----:B----4-:R-:W-:-:S04]  /*2210*/  ISETP.NE.AND P1, PT, R16, 0x1, PT ;  /* 0x000000011000780c */ /* 0x010fc80003f25270 */
[----:B------:R-:W-:-:S05]  /*2220*/  SEL R4, R11, R4, !P1 ;  /* 0x000000040b047207 */ /* 0x000fca0004800000 */
[----:B------:R-:W-:Y:S02]  /*2230*/  IMAD.IADD R5, R3, 0x1, -R4 ;  /* 0x0000000103057824 */ /* 0x000fe400078e0a04 */
[----:B------:R-:W-:Y:S02]  /*2240*/  IMAD.IADD R3, R4, 0x1, -R3 ;  /* 0x0000000104037824 */ /* 0x000fe400078e0a03 */
[----:B------:R-:W-:Y:S02]  /*2250*/  IMAD R11, R5, R16, R11 ;  /* 0x00000010050b7224 */ /* 0x000fe400078e020b */
[----:B------:R-:W-:-:S07]  /*2260*/  IMAD R8, R3, R2, R8 ;  /* 0x0000000203087224 */ /* 0x000fce00078e0208 */
.L_x_34:
[----:B------:R-:W-:Y:S01]  /*2270*/  VIADD R14, R14, 0x1 ;  /* 0x000000010e0e7836 */ /* 0x000fe20000000000 */
[----:B------:R-:W-:Y:S01]  /*2280*/  PLOP3.LUT P1, PT, PT, PT, PT, 0x80, 0x8 ;  /* 0x000000000008781c */ /* 0x000fe20003f2f070 */
[----:B------:R-:W-:Y:S02]  /*2290*/  IMAD.IADD R21, R11, 0x1, R90 ;  /* 0x000000010b157824 */ /* 0x000fe400078e025a */
[----:B------:R-:W-:Y:S01]  /*22a0*/  IMAD.IADD R20, R8, 0x1, R83 ;  /* 0x0000000108147824 */ /* 0x000fe200078e0253 */
[----:B------:R-:W-:-:S04]  /*22b0*/  ISETP.NE.AND P0, PT, R14, 0x2, PT ;  /* 0x000000020e00780c */ /* 0x000fc80003f05270 */
[----:B------:R-:W-:Y:S02]  /*22c0*/  SEL R2, RZ, 0x1, P0 ;  /* 0x00000001ff027807 */ /* 0x000fe40000000000 */
[----:B------:R-:W-:Y:S02]  /*22d0*/  SEL R14, R14, RZ, P0 ;  /* 0x000000ff0e0e7207 */ /* 0x000fe40000000000 */
[----:B------:R-:W-:Y:S01]  /*22e0*/  LOP3.LUT R13, R13, R2, RZ, 0x3c, !PT ;  /* 0x000000020d0d7212 */ /* 0x000fe200078e3cff */
[----:B------:R-:W-:Y:S06]  /*22f0*/  @P2 BRA `(.L_x_35) ;  /* 0xfffffff000982947 */ /* 0x000fec000383ffff */
[----:B------:R-:W-:Y:S01]  /*2300*/  UIADD3 UR4, UPT, UPT, UR4, 0x28, URZ ;  /* 0x0000002804047890 */ /* 0x000fe2000fffe0ff */
[----:B------:R-:W-:-:S03]  /*2310*/  SHF.L.U32 R3, R15, 0x1f, RZ ;  /* 0x0000001f0f037819 */ /* 0x000fc600000006ff */
[----:B------:R-:W-:-:S09]  /*2320*/  ULEA UR5, UR6, UR4, 0x3 ;  /* 0x0000000406057291 */ /* 0x000fd2000f8e18ff */
[----:B------:R-:W1:Y:S02]  /*2330*/  SYNCS.PHASECHK.TRANS64.TRYWAIT P0, [UR5], R3 ;  /* 0x00000003ff0075a7 */ /* 0x000e640008001105 */
[----:B-1----:R-:W-:Y:S05]  /*2340*/  @!P0 BRA `(.L_x_36) ;  /* 0x0000006c00cc8947 */ /* 0x002fea0003800000 */
.L_x_131:
[----:B------:R-:W-:-:S04]  /*2350*/  UIADD3 UR6, UPT, UPT, UR6, 0x1, URZ ;  /* 0x0000000106067890 */ /* 0x000fc8000fffe0ff */
[----:B------:R-:W-:-:S04]  /*2360*/  UISETP.NE.AND UP0, UPT, UR6, 0x5, UPT ;  /* 0x000000050600788c */ /* 0x000fc8000bf05270 */
[----:B------:R-:W-:Y:S02]  /*2370*/  USEL UR7, URZ, 0x1, UP0 ;  /* 0x00000001ff077887 */ /* 0x000fe40008000000 */
[----:B------:R-:W-:-:S04]  /*2380*/  USEL UR6, UR6, URZ, UP0 ;  /* 0x000000ff06067287 */ /* 0x000fc80008000000 */
[----:B------:R-:W-:Y:S01]  /*2390*/  ULEA UR5, UR6, UR4, 0x3 ;  /* 0x0000000406057291 */ /* 0x000fe2000f8e18ff */
[----:B------:R-:W-:-:S04]  /*23a0*/  LOP3.LUT R2, R15, UR7, RZ, 0x3c, !PT ;  /* 0x000000070f027c12 */ /* 0x000fc8000f8e3cff */
[----:B-1----:R-:W-:-:S04]  /*23b0*/  SHF.L.U32 R3, R2, 0x1f, RZ ;  /* 0x0000001f02037819 */ /* 0x002fc800000006ff */
[----:B------:R-:W1:Y:S02]  /*23c0*/  SYNCS.PHASECHK.TRANS64.TRYWAIT P0, [UR5], R3 ;  /* 0x00000003ff0075a7 */ /* 0x000e640008001105 */
[----:B-1----:R-:W-:Y:S05]  /*23d0*/  @!P0 BRA `(.L_x_37) ;  /* 0x0000006c00c08947 */ /* 0x002fea0003800000 */
.L_x_133:
        /* <DEDUP_REMOVED lines=9> */
.L_x_135:
        /* <DEDUP_REMOVED lines=9> */
.L_x_137:
[----:B------:R-:W-:-:S04]  /*2500*/  UIADD3 UR6, UPT, UPT, UR6, 0x1, URZ ;  /* 0x0000000106067890 */ /* 0x000fc8000fffe0ff */
[----:B------:R-:W-:-:S04]  /*2510*/  UISETP.NE.AND UP0, UPT, UR6, 0x5, UPT ;  /* 0x000000050600788c */ /* 0x000fc8000bf05270 */
[----:B------:R-:W-:Y:S02]  /*2520*/  USEL UR5, URZ, 0x1, UP0 ;  /* 0x00000001ff057887 */ /* 0x000fe40008000000 */
[----:B------:R-:W-:-:S04]  /*2530*/  USEL UR6, UR6, URZ, UP0 ;  /* 0x000000ff06067287 */ /* 0x000fc80008000000 */
[----:B------:R-:W-:Y:S01]  /*2540*/  ULEA UR6, UR6, UR4, 0x3 ;  /* 0x0000000406067291 */ /* 0x000fe2000f8e18ff */
[----:B-1----:R-:W-:-:S04]  /*2550*/  LOP3.LUT R3, R2, UR5, RZ, 0x3c, !PT ;  /* 0x0000000502037c12 */ /* 0x002fc8000f8e3cff */
[----:B------:R-:W-:Y:S01]  /*2560*/  SHF.L.U32 R3, R3, 0x1f, RZ ;  /* 0x0000001f03037819 */ /* 0x000fe200000006ff */
[----:B----4-:R-:W-:-:S07]  /*2570*/  IMAD.U32 R0, RZ, RZ, UR6 ;  /* 0x00000006ff007e24 */ /* 0x010fce000f8e00ff */
.L_x_40:
[----:B-1----:R1:W2:Y:S02]  /*2580*/  SYNCS.PHASECHK.TRANS64.TRYWAIT P0, [R0+URZ], R3 ;  /* 0x00000003000075a7 */ /* 0x0022a400080011ff */
[----:B--2---:R-:W-:Y:S05]  /*2590*/  @!P0 NANOSLEEP.SYNCS 0x989680 ;  /* 0x009896800000895d */ /* 0x004fea0003900000 */
[----:B------:R-:W2:Y:S02]  /*25a0*/  @!P0 SYNCS.PHASECHK.TRANS64 P0, [R0+URZ], R3 ;  /* 0x00000003000085a7 */ /* 0x000ea400080010ff */
[----:B--2---:R-:W-:Y:S05]  /*25b0*/  @P0 EXIT ;  /* 0x000000000000094d */ /* 0x004fea0003800000 */
[----:B------:R-:W-:Y:S05]  /*25c0*/  BRA `(.L_x_40) ;  /* 0xfffffffc00ec7947 */ /* 0x000fea000383ffff */
.L_x_17:
[----:B------:R-:W-:-:S04]  /*25d0*/  UISETP.NE.AND UP1, UPT, UR37, URZ, UPT ;  /* 0x000000ff2500728c */ /* 0x000fc8000bf25270 */
[----:B------:R-:W-:-:S09]  /*25e0*/  UISETP.NE.OR UP1, UPT, UR8, 0x1, UP1 ;  /* 0x000000010800788c */ /* 0x000fd20008f25670 */
[----:B------:R-:W-:Y:S05]  /*25f0*/  BRA.U UP1, `(.L_x_41) ;  /* 0x0000000501487547 */ /* 0x000fea000b800000 */
[----:B------:R-:W-:Y:S01]  /*2600*/  ISETP.NE.AND P2, PT, R2, RZ, PT ;  /* 0x000000ff0200720c */ /* 0x000fe20003f45270 */
[----:B------:R-:W-:Y:S01]  /*2610*/  IMAD.MOV.U32 R12, RZ, RZ, 0x1 ;  /* 0x00000001ff0c7424 */ /* 0x000fe200078e00ff */
[----:B------:R-:W-:Y:S02]  /*2620*/  CS2R R10, SRZ ;  /* 0x00000000000a7805 */ /* 0x000fe4000001ff00 */
[----:B------:R-:W-:Y:S01]  /*2630*/  CS2R R8, SRZ ;  /* 0x0000000000087805 */ /* 0x000fe2000001ff00 */
[----:B------:R-:W-:Y:S01]  /*2640*/  UMOV UR4, 0x400 ;  /* 0x0000040000047882 */ /* 0x000fe20000000000 */
[----:B------:R-:W-:Y:S01]  /*2650*/  UMOV UR6, URZ ;  /* 0x000000ff00067c82 */ /* 0x000fe20008000000 */
[----:B------:R-:W-:-:S12]  /*2660*/  ULEA UR37, UR37, UR4, 0x18 ;  /* 0x0000000425257291 */ /* 0x000fd8000f8ec0ff */
.L_x_45:
[----:B------:R-:W-:Y:S02]  /*2670*/  LEA R0, R8, UR37, 0x3 ;  /* 0x0000002508007c11 */ /* 0x000fe4000f8e18ff */
[----:B------:R-:W-:-:S03]  /*2680*/  SHF.L.U32 R5, R9, 0x1f, RZ ;  /* 0x0000001f09057819 */ /* 0x000fc600000006ff */
[----:B------:R-:W-:Y:S01]  /*2690*/  VIADD R4, R0, 0x110 ;  /* 0x0000011000047836 */ /* 0x000fe20000000000 */
[----:B------:R-:W1:Y:S02]  /*26a0*/  SYNCS.PHASECHK.TRANS64.TRYWAIT P0, [R0+URZ+0x100], R5 ;  /* 0x00010005000075a7 */ /* 0x000e6400080011ff */
[----:B-1----:R-:W-:Y:S05]  /*26b0*/  @!P0 BRA `(.L_x_42) ;  /* 0x0000006c00508947 */ /* 0x002fea0003800000 */
.L_x_138:
[----:B------:R-:W-:Y:S01]  /*26c0*/  ULEA UR5, UR6, UR37, 0x3 ;  /* 0x0000002506057291 */ /* 0x000fe2000f8e18ff */
[----:B------:R-:W-:Y:S02]  /*26d0*/  PRMT R4, RZ, 0x654, R4 ;  /* 0x00000654ff047816 */ /* 0x000fe40000000004 */
[----:B-1----:R-:W-:Y:S01]  /*26e0*/  SHF.L.U32 R5, R12, 0x1f, RZ ;  /* 0x0000001f0c057819 */ /* 0x002fe200000006ff */
[----:B------:R-:W-:Y:S01]  /*26f0*/  UIADD3 UR4, UPT, UPT, UR5, 0xa0, URZ ;  /* 0x000000a005047890 */ /* 0x000fe2000fffe0ff */
[----:B------:R1:W-:Y:S05]  /*2700*/  SYNCS.ARRIVE.TRANS64.RED.A1T0 RZ, [R4+URZ], RZ ;  /* 0x000000ff04ff79a7 */ /* 0x0003ea00081004ff */
[----:B------:R-:W-:Y:S01]  /*2710*/  IMAD.U32 R7, RZ, RZ, UR4 ;  /* 0x00000004ff077e24 */ /* 0x000fe2000f8e00ff */
[----:B------:R-:W2:Y:S04]  /*2720*/  SYNCS.PHASECHK.TRANS64.TRYWAIT P0, [UR5+0xb0], R5 ;  /* 0x0000b005ff0075a7 */ /* 0x000ea80008001105 */
[----:B------:R-:W-:Y:S01]  /*2730*/  PRMT R6, R2, 0x654, R7 ;  /* 0x0000065402067816 */ /* 0x000fe20000000007 */
[----:B-1----:R-:W-:Y:S01]  /*2740*/  @!P2 IMAD.MOV.U32 R4, RZ, RZ, 0x10 ;  /* 0x00000010ff04a424 */ /* 0x002fe200078e00ff */
[----:B--2---:R-:W-:Y:S06]  /*2750*/  @!P0 BRA `(.L_x_43) ;  /* 0x0000006c003c8947 */ /* 0x004fec0003800000 */
.L_x_140:
[----:B------:R-:W-:Y:S01]  /*2760*/  ULEA UR4, UR6, UR37, 0x4 ;  /* 0x0000002506047291 */ /* 0x000fe2000f8e20ff */
[----:B------:R-:W-:Y:S01]  /*2770*/  SEL R3, R6, R3, !P2 ;  /* 0x0000000306037207 */ /* 0x000fe20005000000 */
[----:B------:R-:W-:Y:S01]  /*2780*/  UIADD3 UR5, UPT, UPT, UR5, 0xa0, URZ ;  /* 0x000000a005057890 */ /* 0x000fe2000fffe0ff */
[----:B-1----:R-:W-:Y:S01]  /*2790*/  LEA R0, R11, UR37, 0x3 ;  /* 0x000000250b007c11 */ /* 0x002fe2000f8e18ff */
[----:B------:R-:W-:Y:S01]  /*27a0*/  UIADD3 UR4, UPT, UPT, UR4, 0x130, URZ ;  /* 0x0000013004047890 */ /* 0x000fe2000fffe0ff */
[----:B------:R-:W-:Y:S01]  /*27b0*/  SHF.L.U32 R5, R10, 0x1f, RZ ;  /* 0x0000001f0a057819 */ /* 0x000fe200000006ff */
[----:B------:R1:W-:Y:S01]  /*27c0*/  @!P2 SYNCS.ARRIVE.TRANS64.RED RZ, [R3+URZ], R4 ;  /* 0x0000000403ffa9a7 */ /* 0x0003e200080004ff */
[----:B------:R-:W-:Y:S01]  /*27d0*/  UIADD3 UR6, UPT, UPT, UR6, 0x1, URZ ;  /* 0x0000000106067890 */ /* 0x000fe2000fffe0ff */
[----:B------:R-:W-:-:S03]  /*27e0*/  VIADD R8, R8, 0x1 ;  /* 0x0000000108087836 */ /* 0x000fc60000000000 */
[----:B------:R-:W-:Y:S02]  /*27f0*/  UISETP.NE.AND UP0, UPT, UR6, 0x2, UPT ;  /* 0x000000020600788c */ /* 0x000fe4000bf05270 */
[----:B------:R-:W-:Y:S06]  /*2800*/  UGETNEXTWORKID.BROADCAST [UR4], [UR5] ;  /* 0x00000000040073ca */ /* 0x000fec0008000100 */
[----:B------:R-:W-:Y:S01]  /*2810*/  USEL UR4, URZ, 0x1, UP0 ;  /* 0x00000001ff047887 */ /* 0x000fe20008000000 */
[----:B------:R-:W-:Y:S01]  /*2820*/  ISETP.NE.AND P0, PT, R8, 0x2, PT ;  /* 0x000000020800780c */ /* 0x000fe20003f05270 */
[----:B------:R-:W-:Y:S01]  /*2830*/  USEL UR6, UR6, URZ, UP0 ;  /* 0x000000ff06067287 */ /* 0x000fe20008000000 */
[----:B------:R-:W2:Y:S03]  /*2840*/  SYNCS.PHASECHK.TRANS64.TRYWAIT P1, [R0+URZ+0xa0], R5 ;  /* 0x0000a005000075a7 */ /* 0x000ea600080211ff */
[----:B------:R-:W-:Y:S01]  /*2850*/  LOP3.LUT R12, R12, UR4, RZ, 0x3c, !PT ;  /* 0x000000040c0c7c12 */ /* 0x000fe2000f8e3cff */
[----:B-12---:R-:W-:Y:S07]  /*2860*/  @!P1 BRA `(.L_x_44) ;  /* 0x0000006c00109947 */ /* 0x006fee0003800000 */
.L_x_141:
[C---:B------:R-:W-:Y:S01]  /*2870*/  LEA R4, R11.reuse, UR37, 0x4 ;  /* 0x000000250b047c11 */ /* 0x040fe2000f8e20ff */
[----:B-1----:R-:W-:Y:S01]  /*2880*/  VIADD R0, R0, 0xb0 ;  /* 0x000000b000007836 */ /* 0x002fe20000000000 */
[----:B------:R-:W-:Y:S01]  /*2890*/  SEL R8, R8, RZ, P0 ;  /* 0x000000ff08087207 */ /* 0x000fe20000000000 */
[----:B------:R-:W-:-:S03]  /*28a0*/  VIADD R11, R11, 0x1 ;  /* 0x000000010b0b7836 */ /* 0x000fc60000000000 */
[----:B------:R-:W1:Y:S01]  /*28b0*/  LDS.128 R4, [R4+0x130] ;  /* 0x0001300004047984 */ /* 0x000e620000000c00 */
[----:B------:R-:W-:Y:S02]  /*28c0*/  PRMT R0, RZ, 0x654, R0 ;  /* 0x00000654ff007816 */ /* 0x000fe40000000000 */
[C---:B------:R-:W-:Y:S01]  /*28d0*/  ISETP.NE.AND P1, PT, R11.reuse, 0x2, PT ;  /* 0x000000020b00780c */ /* 0x040fe20003f25270 */
[----:B------:R-:W-:Y:S01]  /*28e0*/  @!PT LDS RZ, [RZ] ;  /* 0x00000000fffff984 */ /* 0x000fe20000000800 */
[----:B------:R-:W-:Y:S01]  /*28f0*/  @!PT LDS RZ, [RZ] ;  /* 0x00000000fffff984 */ /* 0x000fe20000000800 */
[----:B------:R-:W-:Y:S01]  /*2900*/  @!PT LDS RZ, [RZ] ;  /* 0x00000000fffff984 */ /* 0x000fe20000000800 */
[----:B------:R-:W-:Y:S01]  /*2910*/  @!PT LDS RZ, [RZ] ;  /* 0x00000000fffff984 */ /* 0x000fe20000000800 */
[----:B------:R2:W-:Y:S06]  /*2920*/  MEMBAR.ALL.CTA ;  /* 0x0000000000007992 */ /* 0x0005ec0000008000 */
[----:B--2---:R-:W2:Y:S01]  /*2930*/  FENCE.VIEW.ASYNC.S ;  /* 0x00000000000073c6 */ /* 0x004ea20000000000 */
[----:B------:R-:W-:Y:S01]  /*2940*/  SEL R11, R11, RZ, P1 ;  /* 0x000000ff0b0b7207 */ /* 0x000fe20000800000 */
[----:B--2---:R2:W-:Y:S01]  /*2950*/  SYNCS.ARRIVE.TRANS64.RED.A1T0 RZ, [R0+URZ], RZ ;  /* 0x000000ff00ff79a7 */ /* 0x0045e200081004ff */
[----:B-1----:R-:W-:-:S02]  /*2960*/  LOP3.LUT P3, RZ, R6, 0x1, RZ, 0xc0, !PT ;  /* 0x0000000106ff7812 */ /* 0x002fc4000786c0ff */
[----:B------:R-:W-:-:S04]  /*2970*/  SEL R5, RZ, 0x1, P1 ;  /* 0x00000001ff057807 */ /* 0x000fc80000800000 */
[----:B------:R-:W-:Y:S02]  /*2980*/  LOP3.LUT R10, R10, R5, RZ, 0x3c, !PT ;  /* 0x000000050a0a7212 */ /* 0x000fe400078e3cff */
[----:B--2---:R-:W-:-:S04]  /*2990*/  SEL R0, RZ, 0x1, P0 ;  /* 0x00000001ff007807 */ /* 0x004fc80000000000 */
[----:B------:R-:W-:Y:S01]  /*29a0*/  LOP3.LUT R9, R9, R0, RZ, 0x3c, !PT ;  /* 0x0000000009097212 */ /* 0x000fe200078e3cff */
[----:B------:R-:W-:Y:S06]  /*29b0*/  @P3 BRA `(.L_x_45) ;  /* 0xfffffffc002c3947 */ /* 0x000fec000383ffff */
[----:B------:R-:W-:Y:S01]  /*29c0*/  ULEA UR5, UR6, UR37, 0x3 ;  /* 0x0000002506057291 */ /* 0x000fe2000f8e18ff */
[----:B------:R-:W-:-:S08]  /*29d0*/  SHF.L.U32 R3, R12, 0x1f, RZ ;  /* 0x0000001f0c037819 */ /* 0x000fd000000006ff */
[----:B------:R-:W1:Y:S02]  /*29e0*/  SYNCS.PHASECHK.TRANS64 P0, [UR5+0xb0], R3 ;  /* 0x0000b003ff0075a7 */ /* 0x000e640008001005 */
[----:B-1----:R-:W-:Y:S05]  /*29f0*/  @P0 BRA `(.L_x_46) ;  /* 0x0000000000080947 */ /* 0x002fea0003800000 */
[----:B------:R-:W1:Y:S02]  /*2a00*/  SYNCS.PHASECHK.TRANS64.TRYWAIT P0, [UR5+0xb0], R3 ;  /* 0x0000b003ff0075a7 */ /* 0x000e640008001105 */
[----:B-1----:R-:W-:Y:S05]  /*2a10*/  @!P0 BRA `(.L_x_47) ;  /* 0x0000006800b88947 */ /* 0x002fea0003800000 */
.L_x_46:
[----:B------:R-:W-:-:S04]  /*2a20*/  UIADD3 UR4, UPT, UPT, UR6, 0x1, URZ ;  /* 0x0000000106047890 */ /* 0x000fc8000fffe0ff */
[----:B------:R-:W-:-:S04]  /*2a30*/  UISETP.NE.AND UP0, UPT, UR4, 0x2, UPT ;  /* 0x000000020400788c */ /* 0x000fc8000bf05270 */
[----:B------:R-:W-:Y:S02]  /*2a40*/  USEL UR7, URZ, 0x1, UP0 ;  /* 0x00000001ff077887 */ /* 0x000fe40008000000 */
[----:B------:R-:W-:-:S04]  /*2a50*/  USEL UR4, UR4, URZ, UP0 ;  /* 0x000000ff04047287 */ /* 0x000fc80008000000 */
[----:B------:R-:W-:Y:S01]  /*2a60*/  ULEA UR4, UR4, UR37, 0x3 ;  /* 0x0000002504047291 */ /* 0x000fe2000f8e18ff */
[----:B-1----:R-:W-:-:S04]  /*2a70*/  LOP3.LUT R3, R12, UR7, RZ, 0x3c, !PT ;  /* 0x000000070c037c12 */ /* 0x002fc8000f8e3cff */
[----:B------:R-:W-:-:S04]  /*2a80*/  SHF.L.U32 R0, R3, 0x1f, RZ ;  /* 0x0000001f03007819 */ /* 0x000fc800000006ff */
[----:B------:R-:W1:Y:S02]  /*2a90*/  SYNCS.PHASECHK.TRANS64 P0, [UR4+0xb0], R0 ;  /* 0x0000b000ff0075a7 */ /* 0x000e640008001004 */
[----:B-1----:R-:W-:Y:S05]  /*2aa0*/  @P0 EXIT ;  /* 0x000000000000094d */ /* 0x002fea0003800000 */
[----:B------:R-:W-:Y:S02]  /*2ab0*/  SHF.L.U32 R3, R3, 0x1f, RZ ;  /* 0x0000001f03037819 */ /* 0x000fe400000006ff */
[----:B------:R-:W-:-:S07]  /*2ac0*/  MOV R0, UR4 ;  /* 0x0000000400007c02 */ /* 0x000fce0008000f00 */
.L_x_48:
[----:B-1----:R1:W2:Y:S02]  /*2ad0*/  SYNCS.PHASECHK.TRANS64.TRYWAIT P0, [R0+URZ+0xb0], R3 ;  /* 0x0000b003000075a7 */ /* 0x0022a400080011ff */
[----:B--2---:R-:W-:Y:S05]  /*2ae0*/  @!P0 NANOSLEEP.SYNCS 0x989680 ;  /* 0x009896800000895d */ /* 0x004fea0003900000 */
[----:B------:R-:W2:Y:S02]  /*2af0*/  @!P0 SYNCS.PHASECHK.TRANS64 P0, [R0+URZ+0xb0], R3 ;  /* 0x0000b003000085a7 */ /* 0x000ea400080010ff */
[----:B--2---:R-:W-:Y:S05]  /*2b00*/  @P0 EXIT ;  /* 0x000000000000094d */ /* 0x004fea0003800000 */
[----:B------:R-:W-:Y:S05]  /*2b10*/  BRA `(.L_x_48) ;  /* 0xfffffffc00ec7947 */ /* 0x000fea000383ffff */
.L_x_41:
[----:B------:R-:W-:-:S09]  /*2b20*/  UISETP.NE.AND UP1, UPT, UR8, URZ, UPT ;  /* 0x000000ff0800728c */ /* 0x000fd2000bf25270 */
[----:B------:R-:W-:Y:S05]  /*2b30*/  BRA.U UP1, `(.L_x_49) ;  /* 0x0000000d01cc7547 */ /* 0x000fea000b800000 */
[----:B------:R-:W-:Y:S01]  /*2b40*/  UMOV UR4, 0x40 ;  /* 0x0000004000047882 */ /* 0x000fe20000000000 */
[----:B------:R-:W-:Y:S01]  /*2b50*/  NOP ;  /* 0x0000000000007918 */ /* 0x000fe20000000000 */
[----:B------:R-:W-:Y:S01]  /*2b60*/  ULEA UR4, UR37, UR4, 0x18 ;  /* 0x0000000425047291 */ /* 0x000fe2000f8ec0ff */
[----:B------:R-:W-:Y:S02]  /*2b70*/  UMOV UR5, 0x400 ;  /* 0x0000040000057882 */ /* 0x000fe40000000000 */
[----:B------:R-:W-:-:S06]  /*2b80*/  ULEA UR37, UR37, UR5, 0x18 ;  /* 0x0000000525257291 */ /* 0x000fcc000f8ec0ff */
[----:B------:R-:W1:Y:S02]  /*2b90*/  LDS.U8 R0, [UR4+0x1c] ;  /* 0x00001c04ff007984 */ /* 0x000e640008000000 */
[----:B-1----:R-:W-:-:S13]  /*2ba0*/  ISETP.NE.AND P0, PT, R0, RZ, PT ;  /* 0x000000ff0000720c */ /* 0x002fda0003f05270 */
[----:B------:R-:W-:Y:S05]  /*2bb0*/  @P0 BRA `(.L_x_50) ;  /* 0x0000000000580947 */ /* 0x000fea0003800000 */
[----:B------:R-:W-:-:S13]  /*2bc0*/  ELECT P0, URZ, PT ;  /* 0x0000000000ff782f */ /* 0x000fda0003800000 */
[----:B------:R-:W-:Y:S05]  /*2bd0*/  @!P0 BRA `(.L_x_51) ;  /* 0x0000000000608947 */ /* 0x000fea0003800000 */
[----:B------:R-:W-:Y:S01]  /*2be0*/  UMOV UR5, 0x10 ;  /* 0x0000001000057882 */ /* 0x000fe20000000000 */
[----:B------:R-:W-:Y:S01]  /*2bf0*/  HFMA2 R0, -RZ, RZ, 0, 5.9604644775390625e-08 ;  /* 0x00000001ff007431 */ /* 0x000fe200000001ff */
[----:B------:R-:W-:-:S03]  /*2c00*/  MOV R2, 0xffff ;  /* 0x0000ffff00027802 */ /* 0x000fc60000000f00 */
[----:B------:R-:W-:Y:S04]  /*2c10*/  DEPBAR.LE SB1, 0x36 ;  /* 0x00009d800000791a */ /* 0x000fe80000000000 */
[----:B------:R-:W1:Y:S02]  /*2c20*/  UTCATOMSWS.FIND_AND_SET.ALIGN UP0, UR5, UR5 ;  /* 0x00000005000575e3 */ /* 0x000e640008000800 */
[----:B-1----:R-:W-:Y:S01]  /*2c30*/  MOV R3, UR5 ;  /* 0x0000000500037c02 */ /* 0x002fe20008000f00 */
[----:B------:R-:W-:Y:S06]  /*2c40*/  BRA.U UP0, `(.L_x_52) ;  /* 0x0000000100187547 */ /* 0x000fec000b800000 */
.L_x_53:
[----:B------:R-:W-:Y:S05]  /*2c50*/  NANOSLEEP 0x64 ;  /* 0x000000640000795d */ /* 0x000fea0003800000 */
[----:B------:R-:W-:-:S05]  /*2c60*/  UMOV UR5, 0x10 ;  /* 0x0000001000057882 */ /* 0x000fca0000000000 */
[----:B------:R-:W-:Y:S04]  /*2c70*/  DEPBAR.LE SB1, 0x36 ;  /* 0x00009d800000791a */ /* 0x000fe80000000000 */
[----:B------:R-:W1:Y:S02]  /*2c80*/  UTCATOMSWS.FIND_AND_SET.ALIGN UP0, UR5, UR5 ;  /* 0x00000005000575e3 */ /* 0x000e640008000800 */
[----:B-1----:R-:W-:Y:S01]  /*2c90*/  MOV R3, UR5 ;  /* 0x0000000500037c02 */ /* 0x002fe20008000f00 */
[----:B------:R-:W-:Y:S05]  /*2ca0*/  BRA.U !UP0, `(.L_x_53) ;  /* 0xfffffffd08e87547 */ /* 0x000fea000b83ffff */
.L_x_52:
[-C--:B------:R-:W-:Y:S02]  /*2cb0*/  SHF.L.U32 R2, R2, R3.reuse, RZ ;  /* 0x0000000302027219 */ /* 0x080fe400000006ff */
[----:B------:R-:W-:Y:S01]  /*2cc0*/  SHF.L.U32 R0, R0, R3, RZ ;  /* 0x0000000300007219 */ /* 0x000fe200000006ff */
[----:B------:R-:W-:Y:S02]  /*2cd0*/  IMAD.SHL.U32 R3, R3, 0x20, RZ ;  /* 0x0000002003037824 */ /* 0x000fe400078e00ff */
[----:B------:R1:W-:Y:S04]  /*2ce0*/  ATOMS.OR RZ, [UR4+0x14], R2 ;  /* 0x00001402ffff798c */ /* 0x0003e8000b000004 */
[----:B------:R1:W-:Y:S04]  /*2cf0*/  ATOMS.OR RZ, [UR4+0x18], R0 ;  /* 0x00001800ffff798c */ /* 0x0003e8000b000004 */
[----:B------:R1:W-:Y:S01]  /*2d00*/  STS [UR37+0x150], R3 ;  /* 0x00015003ff007988 */ /* 0x0003e20008000825 */
[----:B------:R-:W-:Y:S05]  /*2d10*/  BRA `(.L_x_51) ;  /* 0x0000000000107947 */ /* 0x000fea0003800000 */
.L_x_50:
[----:B------:R-:W-:Y:S02]  /*2d20*/  MOV R0, 0xffffffff ;  /* 0xffffffff00007802 */ /* 0x000fe40000000f00 */
[----:B------:R-:W-:-:S03]  /*2d30*/  MOV R2, 0x2d60 ;  /* 0x00002d6000027802 */ /* 0x000fc60000000f00 */
[----:B------:R1:W-:Y:S04]  /*2d40*/  STS [UR37+0x150], R0 ;  /* 0x00015000ff007988 */ /* 0x0003e80008000825 */
[----:B-1-3-5:R-:W-:Y:S05]  /*2d50*/  CALL.REL.NOINC `($__internal_1_$__cuda_sm10x_tcgen05_guardrail_trap_phase_invalid_during_alloc) ;  /* 0x0000006c00fc7944 */ /* 0x02afea0003c00000 */
.L_x_51:
[----:B------:R-:W-:Y:S05]  /*2d60*/  WARPSYNC.ALL ;  /* 0x0000000000007948 */ /* 0x000fea0003800000 */
[----:B------:R-:W2:Y:S01]  /*2d70*/  S2UR UR5, SR_CgaCtaId ;  /* 0x00000000000579c3 */ /* 0x000ea20000008800 */
[----:B------:R-:W-:Y:S01]  /*2d80*/  UMOV UR4, 0x400 ;  /* 0x0000040000047882 */ /* 0x000fe20000000000 */
[----:B------:R-:W-:-:S06]  /*2d90*/  NOP ;  /* 0x0000000000007918 */ /* 0x000fcc0000000000 */
[----:B------:R-:W-:Y:S06]  /*2da0*/  BAR.ARV 0x6, 0xa0 ;  /* 0x0182800000007b1d */ /* 0x000fec0000002000 */
[----:B------:R-:W4:Y:S01]  /*2db0*/  LDCU UR7, c[0x0][0x38c] ;  /* 0x00007180ff0777ac */ /* 0x000f220008000800 */
[----:B------:R-:W-:Y:S01]  /*2dc0*/  IMAD.MOV.U32 R11, RZ, RZ, 0x1 ;  /* 0x00000001ff0b7424 */ /* 0x000fe200078e00ff */
[----:B------:R-:W-:Y:S01]  /*2dd0*/  CS2R R8, SRZ ;  /* 0x0000000000087805 */ /* 0x000fe2000001ff00 */
[----:B------:R-:W-:Y:S01]  /*2de0*/  IMAD.MOV.U32 R10, RZ, RZ, RZ ;  /* 0x000000ffff0a7224 */ /* 0x000fe200078e00ff */
[----:B------:R-:W3:Y:S01]  /*2df0*/  LDCU UR6, c[0x0][0x38c] ;  /* 0x00007180ff0677ac */ /* 0x000ee20008000800 */
[----:B------:R-:W-:Y:S01]  /*2e00*/  UMOV UR15, URZ ;  /* 0x000000ff000f7c82 */ /* 0x000fe20008000000 */
[----:B------:R-:W-:Y:S01]  /*2e10*/  UMOV UR14, URZ ;  /* 0x000000ff000e7c82 */ /* 0x000fe20008000000 */
[----:B--2---:R-:W-:Y:S01]  /*2e20*/  ULEA UR5, UR5, UR4, 0x18 ;  /* 0x0000000405057291 */ /* 0x004fe2000f8ec0ff */
[----:B------:R-:W-:Y:S01]  /*2e30*/  UMOV UR24, 0x0 ;  /* 0x0000000000187882 */ /* 0x000fe20000000000 */
[----:B------:R-:W-:-:S02]  /*2e40*/  UMOV UR25, 0x44004a0 ;  /* 0x044004a000197882 */ /* 0x000fc40000000000 */
[----:B------:R-:W-:Y:S02]  /*2e50*/  UIADD3 UR10, UPT, UPT, UR5, 0x6400, URZ ;  /* 0x00006400050a7890 */ /* 0x000fe4000fffe0ff */
[----:B------:R-:W-:Y:S02]  /*2e60*/  UIADD3 UR11, UPT, UPT, UR5, 0x10400, URZ ;  /* 0x00010400050b7890 */ /* 0x000fe4000fffe0ff */
[----:B----4-:R-:W-:Y:S01]  /*2e70*/  UIADD3 UR7, UPT, UPT, UR7, 0x7f, URZ ;  /* 0x0000007f07077890 */ /* 0x010fe2000fffe0ff */
[----:B-1----:R-:W1:Y:S01]  /*2e80*/  LDS R0, [UR5+0x150] ;  /* 0x00015005ff007984 */ /* 0x002e620008000800 */
[----:B------:R-:W-:Y:S02]  /*2e90*/  USHF.R.U32.HI UR10, URZ, 0x4, UR10 ;  /* 0x00000004ff0a7899 */ /* 0x000fe4000801160a */
[----:B------:R-:W-:Y:S02]  /*2ea0*/  USHF.R.S32.HI UR4, URZ, 0x1f, UR7 ;  /* 0x0000001fff047899 */ /* 0x000fe40008011407 */
[----:B------:R-:W-:-:S02]  /*2eb0*/  USHF.R.U32.HI UR11, URZ, 0x4, UR11 ;  /* 0x00000004ff0b7899 */ /* 0x000fc4000801160b */
[----:B------:R-:W-:Y:S02]  /*2ec0*/  ULEA.HI UR4, UR4, UR7, URZ, 0x7 ;  /* 0x0000000704047291 */ /* 0x000fe4000f8f38ff */
[----:B------:R-:W-:Y:S02]  /*2ed0*/  ULOP3.LUT UR10, UR10, 0x3fff, URZ, 0xc0, !UPT ;  /* 0x00003fff0a0a7892 */ /* 0x000fe4000f8ec0ff */
[----:B------:R-:W-:Y:S02]  /*2ee0*/  USHF.R.S32.HI UR4, URZ, 0x7, UR4 ;  /* 0x00000007ff047899 */ /* 0x000fe40008011404 */
[----:B------:R-:W-:Y:S02]  /*2ef0*/  ULOP3.LUT UR11, UR11, 0x3fff, URZ, 0xc0, !UPT ;  /* 0x00003fff0b0b7892 */ /* 0x000fe4000f8ec0ff */
[----:B------:R-:W-:Y:S01]  /*2f00*/  UISETP.LT.AND UP0, UPT, UR4, 0x1, UPT ;  /* 0x000000010400788c */ /* 0x000fe2000bf01270 */
[----:B------:R-:W-:Y:S01]  /*2f10*/  UMOV UR22, 0x0 ;  /* 0x0000000000167882 */ /* 0x000fe20000000000 */
[----:B------:R-:W-:-:S02]  /*2f20*/  UMOV UR23, 0x44004a0 ;  /* 0x044004a000177882 */ /* 0x000fc40000000000 */
[----:B------:R-:W-:Y:S02]  /*2f30*/  USEL UR9, UR4, 0x1, !UP0 ;  /* 0x0000000104097887 */ /* 0x000fe4000c000000 */
[----:B------:R-:W-:Y:S02]  /*2f40*/  ULOP3.LUT UR10, UR10, 0x10000, URZ, 0xfc, !UPT ;  /* 0x000100000a0a7892 */ /* 0x000fe4000f8efcff */
[----:B------:R-:W-:Y:S02]  /*2f50*/  ULOP3.LUT UR11, UR11, 0x10000, URZ, 0xfc, !UPT ;  /* 0x000100000b0b7892 */ /* 0x000fe4000f8efcff */
[----:B------:R-:W-:Y:S02]  /*2f60*/  UIADD3 UR9, UPT, UPT, -UR9, URZ, URZ ;  /* 0x000000ff09097290 */ /* 0x000fe4000fffe1ff */
[----:B---3--:R-:W-:Y:S01]  /*2f70*/  UISETP.GE.AND UP3, UPT, UR6, 0x1, UPT ;  /* 0x000000010600788c */ /* 0x008fe2000bf66270 */
[----:B------:R-:W-:Y:S01]  /*2f80*/  UMOV UR20, 0x0 ;  /* 0x0000000000147882 */ /* 0x000fe20000000000 */
[----:B------:R-:W-:Y:S01]  /*2f90*/  UMOV UR21, 0x44004a0 ;  /* 0x044004a000157882 */ /* 0x000fe20000000000 */
[----:B------:R-:W-:Y:S01]  /*2fa0*/  UMOV UR18, 0x0 ;  /* 0x0000000000127882 */ /* 0x000fe20000000000 */
[----:B------:R-:W-:Y:S01]  /*2fb0*/  UMOV UR19, 0x44004a0 ;  /* 0x044004a000137882 */ /* 0x000fe20000000000 */
[----:B-1----:R-:W-:-:S15]  /*2fc0*/  R2UR UR16, R0 ;  /* 0x00000000001072ca */ /* 0x002fde00000e0000 */
.L_x_60:
[----:B------:R-:W-:Y:S02]  /*2fd0*/  LEA R0, R10, UR5, 0x3 ;  /* 0x000000050a007c11 */ /* 0x000fe4000f8e18ff */
[----:B------:R-:W-:Y:S02]  /*2fe0*/  SHF.L.U32 R5, R9, 0x1f, RZ ;  /* 0x0000001f09057819 */ /* 0x000fe400000006ff */
[----:B------:R-:W-:Y:S01]  /*2ff0*/  PLOP3.LUT P0, PT, PT, PT, UP3, 0x80, 0x8 ;  /* 0x000000000008781c */ /* 0x000fe20003f0f038 */
[----:B------:R-:W-:Y:S01]  /*3000*/  VIADD R3, R0, 0xb0 ;  /* 0x000000b000037836 */ /* 0x000fe20000000000 */
[----:B-1----:R-:W1:Y:S02]  /*3010*/  SYNCS.PHASECHK.TRANS64.TRYWAIT P1, [R0+URZ+0xa0], R5 ;  /* 0x0000a005000075a7 */ /* 0x002e6400080211ff */
[----:B-1-3--:R-:W-:Y:S09]  /*3020*/  @!P1 BRA `(.L_x_54) ;  /* 0x00000064004c9947 */ /* 0x00aff20003800000 */
.L_x_143:
[----:B------:R-:W-:Y:S01]  /*3030*/  LEA R4, R10, UR5, 0x4 ;  /* 0x000000050a047c11 */ /* 0x000fe2000f8e20ff */
[----:B------:R-:W-:Y:S01]  /*3040*/  @UP3 ULEA UR6, UR14, UR5, 0x3 ;  /* 0x000000050e063291 */ /* 0x000fe2000f8e18ff */
[----:B------:R-:W-:Y:S01]  /*3050*/  PLOP3.LUT P2, PT, PT, PT, PT, 0x80, 0x8 ;  /* 0x000000000008781c */ /* 0x000fe20003f4f070 */
[----:B------:R-:W-:Y:S01]  /*3060*/  ULEA UR7, UR15, UR5, 0x3 ;  /* 0x000000050f077291 */ /* 0x000fe2000f8e18ff */
[----:B------:R-:W-:Y:S02]  /*3070*/  PRMT R3, RZ, 0x654, R3 ;  /* 0x00000654ff037816 */ /* 0x000fe40000000003 */
[----:B-1----:R-:W1:Y:S01]  /*3080*/  LDS.128 R4, [R4+0x130] ;  /* 0x0001300004047984 */ /* 0x002e620000000c00 */
[----:B------:R-:W-:Y:S02]  /*3090*/  @P0 SHF.L.U32 R2, R8, 0x1f, RZ ;  /* 0x0000001f08020819 */ /* 0x000fe400000006ff */
[----:B------:R-:W-:Y:S01]  /*30a0*/  SHF.L.U32 R0, R11, 0x1f, RZ ;  /* 0x0000001f0b007819 */ /* 0x000fe200000006ff */
[----:B------:R-:W-:Y:S01]  /*30b0*/  @!PT LDS RZ, [RZ] ;  /* 0x00000000fffff984 */ /* 0x000fe20000000800 */
[----:B------:R-:W-:Y:S01]  /*30c0*/  @!PT LDS RZ, [RZ] ;  /* 0x00000000fffff984 */ /* 0x000fe20000000800 */
[----:B------:R-:W-:Y:S01]  /*30d0*/  @!PT LDS RZ, [RZ] ;  /* 0x00000000fffff984 */ /* 0x000fe20000000800 */
[----:B------:R-:W-:Y:S01]  /*30e0*/  @!PT LDS RZ, [RZ] ;  /* 0x00000000fffff984 */ /* 0x000fe20000000800 */
[----:B------:R2:W-:Y:S06]  /*30f0*/  MEMBAR.ALL.CTA ;  /* 0x0000000000007992 */ /* 0x0005ec0000008000 */
[----:B--2---:R-:W2:Y:S02]  /*3100*/  FENCE.VIEW.ASYNC.S ;  /* 0x00000000000073c6 */ /* 0x004ea40000000000 */
[----:B--2---:R2:W-:Y:S01]  /*3110*/  SYNCS.ARRIVE.TRANS64.RED.A1T0 RZ, [R3+URZ], RZ ;  /* 0x000000ff03ff79a7 */ /* 0x0045e200081004ff */
[----:B------:R2:W3:Y:S01]  /*3120*/  @P0 SYNCS.PHASECHK.TRANS64.TRYWAIT P2, [UR6], R2 ;  /* 0x00000002ff0005a7 */ /* 0x0004e20008041106 */
[----:B------:R-:W-:Y:S01]  /*3130*/  ULEA.HI UR6, UR15, UR15, URZ, 0x1 ;  /* 0x0000000f0f067291 */ /* 0x000fe2000f8f08ff */
[----:B-1----:R-:W-:-:S03]  /*3140*/  LOP3.LUT P1, RZ, R6, 0x1, RZ, 0xc0, !PT ;  /* 0x0000000106ff7812 */ /* 0x002fc6000782c0ff */
[----:B------:R-:W-:Y:S02]  /*3150*/  USHF.L.U32 UR8, UR6, 0x7, URZ ;  /* 0x0000000706087899 */ /* 0x000fe400080006ff */
[----:B------:R-:W-:Y:S02]  /*3160*/  ULOP3.LUT UR6, UR6, 0xffe, URZ, 0xc0, !UPT ;  /* 0x00000ffe06067892 */ /* 0x000fe4000f8ec0ff */
[----:B------:R-:W-:Y:S02]  /*3170*/  ULOP3.LUT UR8, UR8, 0xffffff00, URZ, 0xc0, !UPT ;  /* 0xffffff0008087892 */ /* 0x000fe4000f8ec0ff */
[----:B------:R-:W-:Y:S02]  /*3180*/  UIADD3 UR6, UPT, UPT, -UR6, UR15, URZ ;  /* 0x0000000f06067290 */ /* 0x000fe4000fffe1ff */
[----:B------:R-:W-:Y:S01]  /*3190*/  UIADD3 UR8, UPT, UPT, UR16, UR8, URZ ;  /* 0x0000000810087290 */ /* 0x000fe2000fffe0ff */
[----:B------:R-:W1:Y:S03]  /*31a0*/  SYNCS.PHASECHK.TRANS64.TRYWAIT P0, [UR7+0xe0], R0 ;  /* 0x0000e000ff0075a7 */ /* 0x000e660008001107 */
[----:B------:R-:W-:Y:S01]  /*31b0*/  ULEA UR8, UR6, UR8, 0x14 ;  /* 0x0000000806087291 */ /* 0x000fe2000f8ea0ff */
[----:B-123--:R-:W-:Y:S11]  /*31c0*/  @!P0 BRA `(.L_x_55) ;  /* 0x0000006000f88947 */ /* 0x00eff60003800000 */
.L_x_145:
[----:B------:R-:W-:Y:S01]  /*31d0*/  IADD3 R10, PT, PT, R10, 0x1, RZ ;  /* 0x000000010a0a7810 */ /* 0x000fe20007ffe0ff */
[----:B------:R-:W-:Y:S06]  /*31e0*/  BRA.U !UP3, `(.L_x_56) ;  /* 0x000000010bc07547 */ /* 0x000fec000b800000 */
[----:B------:R-:W-:Y:S01]  /*31f0*/  UPLOP3.LUT UP4, UPT, UPT, UPT, UPT, 0x40, 0x4 ;  /* 0x000000000004789c */ /* 0x000fe20003f8e870 */
[----:B------:R-:W-:Y:S01]  /*3200*/  UMOV UR13, UR9 ;  /* 0x00000009000d7c82 */ /* 0x000fe20008000000 */
[----:B------:R-:W-:Y:S01]  /*3210*/  UMOV UR12, UR4 ;  /* 0x00000004000c7c82 */ /* 0x000fe20008000000 */
[----:B------:R-:W-:-:S08]  /*3220*/  UMOV UR17, UR14 ;  /* 0x0000000e00117c82 */ /* 0x000fd00008000000 */
.L_x_59:
[----:B------:R-:W-:Y:S02]  /*3230*/  UIADD3 UR13, UPT, UPT, UR13, 0x1, URZ ;  /* 0x000000010d0d7890 */ /* 0x000fe4000fffe0ff */
[----:B--2---:R-:W-:Y:S02]  /*3240*/  ULEA UR6, UR17, UR5, 0x3 ;  /* 0x0000000511067291 */ /* 0x004fe4000f8e18ff */
[----:B------:R-:W-:Y:S01]  /*3250*/  UISETP.NE.AND UP0, UPT, UR13, URZ, UPT ;  /* 0x000000ff0d00728c */ /* 0x000fe2000bf05270 */
[----:B---3--:R-:W-:Y:S10]  /*3260*/  @P2 BRA `(.L_x_57) ;  /* 0x00000000000c2947 */ /* 0x008ff40003800000 */
[----:B-1----:R-:W-:Y:S04]  /*3270*/  SHF.L.U32 R3, R8, 0x1f, RZ ;  /* 0x0000001f08037819 */ /* 0x002fe800000006ff */
[----:B------:R-:W1:Y:S02]  /*3280*/  SYNCS.PHASECHK.TRANS64.TRYWAIT P0, [UR6], R3 ;  /* 0x00000003ff0075a7 */ /* 0x000e640008001106 */
[----:B-1----:R-:W-:Y:S05]  /*3290*/  @!P0 BRA `(.L_x_58) ;  /* 0x0000006000dc8947 */ /* 0x002fea0003800000 */
.L_x_57:
[----:B------:R-:W-:Y:S01]  /*32a0*/  UISETP.NE.AND UP1, UPT, UR12, 0x1, UPT ;  /* 0x000000010c00788c */ /* 0x000fe2000bf25270 */
[----:B------:R-:W-:Y:S01]  /*32b0*/  PLOP3.LUT P2, PT, PT, PT, PT, 0x80, 0x8 ;  /* 0x000000000008781c */ /* 0x000fe20003f4f070 */
[----:B------:R-:W-:Y:S02]  /*32c0*/  UIADD3 UR14, UPT, UPT, UR17, 0x1, URZ ;  /* 0x00000001110e7890 */ /* 0x000fe4000fffe0ff */
[----:B------:R-:W-:Y:S02]  /*32d0*/  ULEA UR28, UR17, UR11, 0xb ;  /* 0x0000000b111c7291 */ /* 0x000fe4000f8e58ff */
[----:B------:R-:W-:Y:S01]  /*32e0*/  UISETP.NE.AND UP2, UPT, UR14, 0x5, UPT ;  /* 0x000000050e00788c */ /* 0x000fe2000bf45270 */
[----:B------:R-:W-:Y:S01]  /*32f0*/  PLOP3.LUT P0, PT, PT, PT, UP1, 0x80, 0x8 ;  /* 0x000000000008781c */ /* 0x000fe20003f0f018 */
[----:B------:R-:W-:Y:S02]  /*3300*/  UIADD3 UR40, UPT, UPT, UR28, 0x2, URZ ;  /* 0x000000021c287890 */ /* 0x000fe4000fffe0ff */
[----:B------:R-:W-:Y:S02]  /*3310*/  USEL UR27, URZ, 0x1, UP2 ;  /* 0x00000001ff1b7887 */ /* 0x000fe40009000000 */
[----:B------:R-:W-:Y:S02]  /*3320*/  USEL UR14, UR14, URZ, UP2 ;  /* 0x000000ff0e0e7287 */ /* 0x000fe40009000000 */
[----:B------:R-:W-:Y:S02]  /*3330*/  UIADD3 UR36, UPT, UPT, UR28, 0x4, URZ ;  /* 0x000000041c247890 */ /* 0x000fe4000fffe0ff */
[----:B------:R-:W-:Y:S01]  /*3340*/  @UP1 ULEA UR26, UR14, UR5, 0x3 ;  /* 0x000000050e1a1291 */ /* 0x000fe2000f8e18ff */
[----:B------:R-:W-:Y:S01]  /*3350*/  LOP3.LUT R8, R8, UR27, RZ, 0x3c, !PT ;  /* 0x0000001b08087c12 */ /* 0x000fe2000f8e3cff */
[----:B------:R-:W-:Y:S02]  /*3360*/  UIADD3 UR32, UPT, UPT, UR28, 0x6, URZ ;  /* 0x000000061c207890 */ /* 0x000fe4000fffe0ff */
[----:B------:R-:W-:Y:S01]  /*3370*/  UIADD3 UR6, UPT, UPT, UR6, 0x28, URZ ;  /* 0x0000002806067890 */ /* 0x000fe2000fffe0ff */
[----:B-1----:R-:W-:Y:S01]  /*3380*/  @P0 SHF.L.U32 R0, R8, 0x1f, RZ ;  /* 0x0000001f08000819 */ /* 0x002fe200000006ff */
[----:B------:R-:W-:Y:S01]  /*3390*/  UIADD3 UR12, UPT, UPT, UR12, -0x1, URZ ;  /* 0xffffffff0c0c7890 */ /* 0x000fe2000fffe0ff */
[----:B------:R-:W-:Y:S02]  /*33a0*/  UMOV UR29, 0x40004040 ;  /* 0x40004040001d7882 */ /* 0x000fe40000000000 */
[----:B------:R2:W3:Y:S01]  /*33b0*/  @P0 SYNCS.PHASECHK.TRANS64.TRYWAIT P2, [UR26], R0 ;  /* 0x00000000ff0005a7 */ /* 0x0004e2000804111a */
[----:B------:R-:W-:Y:S01]  /*33c0*/  ULEA UR26, UR17, UR10, 0x9 ;  /* 0x0000000a111a7291 */ /* 0x000fe2000f8e48ff */
[----:B------:R-:W-:Y:S01]  /*33d0*/  UMOV UR27, 0x40004040 ;  /* 0x40004040001b7882 */ /* 0x000fe20000000000 */
[----:B------:R-:W-:Y:S02]  /*33e0*/  UMOV UR41, 0x40004040 ;  /* 0x4000404000297882 */ /* 0x000fe40000000000 */
[----:B------:R-:W-:Y:S02]  /*33f0*/  UIADD3 UR38, UPT, UPT, UR26, 0x2, URZ ;  /* 0x000000021a267890 */ /* 0x000fe4000fffe0ff */
[----:B------:R-:W-:Y:S02]  /*3400*/  UIADD3 UR34, UPT, UPT, UR26, 0x4, URZ ;  /* 0x000000041a227890 */ /* 0x000fe4000fffe0ff */
[----:B------:R-:W-:Y:S01]  /*3410*/  UIADD3 UR30, UPT, UPT, UR26, 0x6, URZ ;  /* 0x000000061a1e7890 */ /* 0x000fe2000fffe0ff */
[----:B------:R2:W-:Y:S01]  /*3420*/  UTCIMMA gdesc[UR26], gdesc[UR28], tmem[UR8], tmem[UR24], idesc[UR25], UP4 ;  /* 0x00ff181c1a0075ea */ /* 0x0005e2000a000108 */
[----:B------:R-:W-:Y:S01]  /*3430*/  UPLOP3.LUT UP4, UPT, UPT, UPT, UPT, 0x80, 0x8 ;  /* 0x000000000008789c */ /* 0x000fe20003f8f070 */
[----:B------:R-:W-:Y:S01]  /*3440*/  UMOV UR39, 0x40004040 ;  /* 0x4000404000277882 */ /* 0x000fe20000000000 */
[----:B------:R-:W-:Y:S01]  /*3450*/  UMOV UR37, 0x40004040 ;  /* 0x4000404000257882 */ /* 0x000fe20000000000 */
[----:B------:R2:W-:Y:S01]  /*3460*/  UTCIMMA gdesc[UR38], gdesc[UR40], tmem[UR8], tmem[UR22], idesc[UR23], UPT ;  /* 0x00ff1628260075ea */ /* 0x0005e2000b800108 */
[----:B------:R-:W-:Y:S01]  /*3470*/  UMOV UR35, 0x40004040 ;  /* 0x4000404000237882 */ /* 0x000fe20000000000 */
[----:B------:R-:W-:Y:S01]  /*3480*/  UMOV UR33, 0x40004040 ;  /* 0x4000404000217882 */ /* 0x000fe20000000000 */
[----:B------:R-:W-:Y:S01]  /*3490*/  UMOV UR31, 0x40004040 ;  /* 0x40004040001f7882 */ /* 0x000fe20000000000 */
[----:B------:R2:W-:Y:S01]  /*34a0*/  UTCIMMA gdesc[UR34], gdesc[UR36], tmem[UR8], tmem[UR20], idesc[UR21], UPT ;  /* 0x00ff1424220075ea */ /* 0x0005e2000b800108 */
[----:B------:R2:W-:Y:S01]  /*34b0*/  UTCIMMA gdesc[UR30], gdesc[UR32], tmem[UR8], tmem[UR18], idesc[UR19], UPT ;  /* 0x00ff12201e0075ea */ /* 0x0005e2000b800108 */
[----:B------:R2:W-:Y:S01]  /*34c0*/  UTCBAR [UR6], URZ ;  /* 0x000000ff060073e9 */ /* 0x0005e200080000ff */
[----:B------:R-:W-:Y:S01]  /*34d0*/  UMOV UR17, UR14 ;  /* 0x0000000e00117c82 */ /* 0x000fe20008000000 */
[----:B------:R-:W-:Y:S05]  /*34e0*/  BRA.U UP0, `(.L_x_59) ;  /* 0xfffffffd00507547 */ /* 0x000fea000b83ffff */
.L_x_56:
[----:B------:R-:W-:Y:S01]  /*34f0*/  UIADD3 UR15, UPT, UPT, UR15, 0x1, URZ ;  /* 0x000000010f0f7890 */ /* 0x000fe2000fffe0ff */
[C---:B------:R-:W-:Y:S01]  /*3500*/  ISETP.NE.AND P0, PT, R10.reuse, 0x2, PT ;  /* 0x000000020a00780c */ /* 0x040fe20003f05270 */
[----:B------:R-:W-:Y:S02]  /*3510*/  UIADD3 UR7, UPT, UPT, UR7, 0xc0, URZ ;  /* 0x000000c007077890 */ /* 0x000fe4000fffe0ff */
[----:B------:R-:W-:Y:S01]  /*3520*/  UISETP.NE.AND UP0, UPT, UR15, 0x4, UPT ;  /* 0x000000040f00788c */ /* 0x000fe2000bf05270 */
[----:B-12---:R-:W-:Y:S02]  /*3530*/  SEL R0, RZ, 0x1, P0 ;  /* 0x00000001ff007807 */ /* 0x006fe40000000000 */
[----:B------:R-:W-:Y:S01]  /*3540*/  SEL R10, R10, RZ, P0 ;  /* 0x000000ff0a0a7207 */ /* 0x000fe20000000000 */
[----:B------:R-:W-:Y:S01]  /*3550*/  USEL UR6, URZ, 0x1, UP0 ;  /* 0x00000001ff067887 */ /* 0x000fe20008000000 */
[----:B------:R-:W-:Y:S01]  /*3560*/  LOP3.LUT R9, R9, R0, RZ, 0x3c, !PT ;  /* 0x0000000009097212 */ /* 0x000fe200078e3cff */
[----:B------:R-:W-:Y:S01]  /*3570*/  USEL UR15, UR15, URZ, UP0 ;  /* 0x000000ff0f0f7287 */ /* 0x000fe20008000000 */
[----:B------:R1:W-:Y:S03]  /*3580*/  UTCBAR [UR7], URZ ;  /* 0x000000ff070073e9 */ /* 0x0003e600080000ff */
[----:B------:R-:W-:Y:S01]  /*3590*/  LOP3.LUT R11, R11, UR6, RZ, 0x3c, !PT ;  /* 0x000000060b0b7c12 */ /* 0x000fe2000f8e3cff */
[----:B------:R-:W-:Y:S07]  /*35a0*/  @P1 BRA `(.L_x_60) ;  /* 0xfffffff800881947 */ /* 0x000fee000383ffff */
[----:B------:R-:W2:Y:S01]  /*35b0*/  S2UR UR4, SR_CgaCtaId ;  /* 0x00000000000479c3 */ /* 0x000ea20000008800 */
[----:B------:R-:W-:Y:S01]  /*35c0*/  ELECT P0, URZ, PT ;  /* 0x0000000000ff782f */ /* 0x000fe20003800000 */
[----:B------:R-:W-:Y:S01]  /*35d0*/  IMAD.MOV.U32 R0, RZ, RZ, 0x1 ;  /* 0x00000001ff007424 */ /* 0x000fe200078e00ff */
[----:B------:R-:W-:Y:S01]  /*35e0*/  UIADD3 UR5, UPT, UPT, UR5, 0xe0, URZ ;  /* 0x000000e005057890 */ /* 0x000fe2000fffe0ff */
[----:B------:R-:W-:Y:S01]  /*35f0*/  SHF.L.U32 R3, R11, 0x1f, RZ ;  /* 0x0000001f0b037819 */ /* 0x000fe200000006ff */
[----:B------:R-:W-:-:S03]  /*3600*/  UMOV UR6, 0x40 ;  /* 0x0000004000067882 */ /* 0x000fc60000000000 */
[----:B------:R-:W-:Y:S01]  /*3610*/  UVIRTCOUNT.DEALLOC.SMPOOL 0x80 ;  /* 0x000000800000784c */ /* 0x000fe20000000000 */
[----:B--2---:R-:W-:Y:S02]  /*3620*/  ULEA UR4, UR4, UR6, 0x18 ;  /* 0x0000000604047291 */ /* 0x004fe4000f8ec0ff */
[----:B------:R-:W-:-:S07]  /*3630*/  ULEA UR6, UR15, UR5, 0x3 ;  /* 0x000000050f067291 */ /* 0x000fce000f8e18ff */
[----:B------:R2:W-:Y:S02]  /*3640*/  @P0 STS.U8 [UR4+0x1c], R0 ;  /* 0x00001c00ff000988 */ /* 0x0005e40008000004 */
[----:B------:R-:W4:Y:S02]  /*3650*/  SYNCS.PHASECHK.TRANS64.TRYWAIT P0, [UR6], R3 ;  /* 0x00000003ff0075a7 */ /* 0x000f240008001106 */
[----:B--2-4-:R-:W-:Y:S05]  /*3660*/  @!P0 BRA `(.L_x_61) ;  /* 0x0000006000008947 */ /* 0x014fea0003800000 */
.L_x_148:
[----:B-1----:R-:W-:-:S04]  /*3670*/  UIADD3 UR7, UPT, UPT, UR15, 0x1, URZ ;  /* 0x000000010f077890 */ /* 0x002fc8000fffe0ff */
[----:B------:R-:W-:-:S04]  /*3680*/  UISETP.NE.AND UP0, UPT, UR7, 0x4, UPT ;  /* 0x000000040700788c */ /* 0x000fc8000bf05270 */
[----:B------:R-:W-:Y:S02]  /*3690*/  USEL UR8, URZ, 0x1, UP0 ;  /* 0x00000001ff087887 */ /* 0x000fe40008000000 */
[----:B------:R-:W-:-:S04]  /*36a0*/  USEL UR7, UR7, URZ, UP0 ;  /* 0x000000ff07077287 */ /* 0x000fc80008000000 */
[----:B------:R-:W-:Y:S01]  /*36b0*/  ULEA UR6, UR7, UR5, 0x3 ;  /* 0x0000000507067291 */ /* 0x000fe2000f8e18ff */
[----:B------:R-:W-:-:S04]  /*36c0*/  LOP3.LUT R2, R11, UR8, RZ, 0x3c, !PT ;  /* 0x000000080b027c12 */ /* 0x000fc8000f8e3cff */
[----:B--2---:R-:W-:-:S04]  /*36d0*/  SHF.L.U32 R3, R2, 0x1f, RZ ;  /* 0x0000001f02037819 */ /* 0x004fc800000006ff */
[----:B------:R-:W1:Y:S02]  /*36e0*/  SYNCS.PHASECHK.TRANS64.TRYWAIT P0, [UR6], R3 ;  /* 0x00000003ff0075a7 */ /* 0x000e640008001106 */
[----:B-1----:R-:W-:Y:S05]  /*36f0*/  @!P0 BRA `(.L_x_62) ;  /* 0x0000005c00f48947 */ /* 0x002fea0003800000 */
.L_x_150:
        /* <DEDUP_REMOVED lines=9> */
.L_x_152:
[----:B------:R-:W-:-:S04]  /*3790*/  UIADD3 UR7, UPT, UPT, UR7, 0x1, URZ ;  /* 0x0000000107077890 */ /* 0x000fc8000fffe0ff */
[----:B------:R-:W-:-:S04]  /*37a0*/  UISETP.NE.AND UP0, UPT, UR7, 0x4, UPT ;  /* 0x000000040700788c */ /* 0x000fc8000bf05270 */
[----:B------:R-:W-:Y:S02]  /*37b0*/  USEL UR6, URZ, 0x1, UP0 ;  /* 0x00000001ff067887 */ /* 0x000fe40008000000 */
[----:B------:R-:W-:-:S04]  /*37c0*/  USEL UR7, UR7, URZ, UP0 ;  /* 0x000000ff07077287 */ /* 0x000fc80008000000 */
[----:B------:R-:W-:Y:S01]  /*37d0*/  ULEA UR7, UR7, UR5, 0x3 ;  /* 0x0000000507077291 */ /* 0x000fe2000f8e18ff */
[----:B-1----:R-:W-:-:S04]  /*37e0*/  LOP3.LUT R3, R2, UR6, RZ, 0x3c, !PT ;  /* 0x0000000602037c12 */ /* 0x002fc8000f8e3cff */
[----:B------:R-:W-:-:S04]  /*37f0*/  SHF.L.U32 R3, R3, 0x1f, RZ ;  /* 0x0000001f03037819 */ /* 0x000fc800000006ff */
[----:B------:R-:W1:Y:S02]  /*3800*/  SYNCS.PHASECHK.TRANS64.TRYWAIT P0, [UR7], R3 ;  /* 0x00000003ff0075a7 */ /* 0x000e640008001107 */
[----:B-1----:R-:W-:Y:S05]  /*3810*/  @!P0 BRA `(.L_x_64) ;  /* 0x0000005c00dc8947 */ /* 0x002fea0003800000 */
.L_x_154:
[----:B------:R-:W-:Y:S01]  /*3820*/  NOP ;  /* 0x0000000000007918 */ /* 0x000fe20000000000 */
[----:B-1----:R-:W1:Y:S01]  /*3830*/  LDS R0, [UR4+0x14] ;  /* 0x00001404ff007984 */ /* 0x002e620008000800 */
[----:B------:R-:W-:Y:S01]  /*3840*/  ULOP3.LUT UR6, UR16, 0xffff, URZ, 0xc0, !UPT ;  /* 0x0000ffff10067892 */ /* 0x000fe2000f8ec0ff */
[----:B------:R-:W-:Y:S01]  /*3850*/  UMOV UR8, 0xffff ;  /* 0x0000ffff00087882 */ /* 0x000fe20000000000 */
[----:B------:R-:W-:Y:S02]  /*3860*/  UMOV UR5, 0x1 ;  /* 0x0000000100057882 */ /* 0x000fe40000000000 */
[----:B------:R-:W-:-:S04]  /*3870*/  USHF.R.U32.HI UR6, URZ, 0x5, UR6 ;  /* 0x00000005ff067899 */ /* 0x000fc80008011606 */
[----:B------:R-:W-:Y:S02]  /*3880*/  USHF.L.U32 UR8, UR8, UR6, URZ ;  /* 0x0000000608087299 */ /* 0x000fe400080006ff */
[----:B------:R-:W-:-:S04]  /*3890*/  USHF.L.U32 UR5, UR5, UR6, URZ ;  /* 0x0000000605057299 */ /* 0x000fc800080006ff */
[----:B-1----:R-:W-:-:S04]  /*38a0*/  LOP3.LUT R0, R0, UR8, RZ, 0xc0, !PT ;  /* 0x0000000800007c12 */ /* 0x002fc8000f8ec0ff */
[----:B------:R-:W-:-:S13]  /*38b0*/  ISETP.NE.AND P0, PT, R0, UR8, PT ;  /* 0x0000000800007c0c */ /* 0x000fda000bf05270 */
[----:B------:R-:W-:Y:S05]  /*38c0*/  @P0 BRA `(.L_x_65) ;  /* 0x0000000000580947 */ /* 0x000fea0003800000 */
[----:B------:R-:W1:Y:S02]  /*38d0*/  LDS R0, [UR4+0x18] ;  /* 0x00001804ff007984 */ /* 0x000e640008000800 */
[----:B-1----:R-:W-:-:S04]  /*38e0*/  LOP3.LUT R0, R0, UR5, RZ, 0xc0, !PT ;  /* 0x0000000500007c12 */ /* 0x002fc8000f8ec0ff */
[----:B------:R-:W-:-:S13]  /*38f0*/  ISETP.NE.AND P0, PT, R0, UR5, PT ;  /* 0x0000000500007c0c */ /* 0x000fda000bf05270 */
[----:B------:R-:W-:Y:S05]  /*3900*/  @P0 BRA `(.L_x_66) ;  /* 0x00000000003c0947 */ /* 0x000fea0003800000 */
[----:B------:R-:W1:Y:S01]  /*3910*/  S2R R2, SR_LANEID ;  /* 0x0000000000027919 */ /* 0x000e620000000000 */
[----:B------:R-:W-:Y:S01]  /*3920*/  ULOP3.LUT UR8, URZ, UR8, URZ, 0x33, !UPT ;  /* 0x00000008ff087292 */ /* 0x000fe2000f8e33ff */
[----:B------:R-:W-:Y:S01]  /*3930*/  LOP3.LUT R4, RZ, UR5, RZ, 0x33, !PT ;  /* 0x00000005ff047c12 */ /* 0x000fe2000f8e33ff */
[----:B------:R-:W-:Y:S02]  /*3940*/  VOTEU.ANY UR7, UPT, PT ;  /* 0x0000000000077886 */ /* 0x000fe400038e0100 */
[----:B------:R-:W-:Y:S01]  /*3950*/  UFLO.U32 UR7, UR7 ;  /* 0x00000007000772bd */ /* 0x000fe200080e0000 */
[----:B------:R-:W2:Y:S01]  /*3960*/  REDUX UR5, R4 ;  /* 0x00000000040573c4 */ /* 0x000ea20000000000 */
[----:B------:R-:W-:-:S06]  /*3970*/  IMAD.U32 R0, RZ, RZ, UR8 ;  /* 0x00000008ff007e24 */ /* 0x000fcc000f8e00ff */
[----:B------:R4:W-:Y:S01]  /*3980*/  UTCATOMSWS.AND URZ, UR8 ;  /* 0x0000000800ff79e3 */ /* 0x0009e20008000000 */
[----:B------:R-:W3:Y:S01]  /*3990*/  REDUX UR6, R0 ;  /* 0x00000000000673c4 */ /* 0x000ee20000000000 */
[----:B-1----:R-:W-:Y:S01]  /*39a0*/  ISETP.EQ.U32.AND P0, PT, R2, UR7, PT ;  /* 0x0000000702007c0c */ /* 0x002fe2000bf02070 */
[----:B--2---:R-:W-:Y:S01]  /*39b0*/  IMAD.U32 R2, RZ, RZ, UR5 ;  /* 0x00000005ff027e24 */ /* 0x004fe2000f8e00ff */
[----:B---3--:R-:W-:-:S11]  /*39c0*/  MOV R3, UR6 ;  /* 0x0000000600037c02 */ /* 0x008fd60008000f00 */
[----:B------:R4:W-:Y:S04]  /*39d0*/  @P0 ATOMS.AND RZ, [UR4+0x14], R3 ;  /* 0x00001403ffff098c */ /* 0x0009e8000a800004 */
[----:B------:R4:W-:Y:S01]  /*39e0*/  @P0 ATOMS.AND RZ, [UR4+0x18], R2 ;  /* 0x00001802ffff098c */ /* 0x0009e2000a800004 */
[----:B------:R-:W-:Y:S05]  /*39f0*/  BRA `(.L_x_67) ;  /* 0x0000000000147947 */ /* 0x000fea0003800000 */
.L_x_66:
[----:B------:R-:W-:Y:S02]  /*3a00*/  MOV R2, 0x3a20 ;  /* 0x00003a2000027802 */ /* 0x000fe40000000f00 */
[----:B---3-5:R-:W-:Y:S05]  /*3a10*/  CALL.REL.NOINC `($__internal_0_$__cuda_sm10x_tcgen05_guardrail_trap_col_being_dealloced_not_returned_by_alloc) ;  /* 0x0000006000c07944 */ /* 0x028fea0003c00000 */
[----:B------:R-:W-:Y:S05]  /*3a20*/  BRA `(.L_x_67) ;  /* 0x0000000000087947 */ /* 0x000fea0003800000 */
.L_x_65:
[----:B------:R-:W-:Y:S02]  /*3a30*/  MOV R2, 0x3a50 ;  /* 0x00003a5000027802 */ /* 0x000fe40000000f00 */
[----:B---3-5:R-:W-:Y:S05]  /*3a40*/  CALL.REL.NOINC `($__internal_2_$__cuda_sm10x_tcgen05_guardrail_trap_unallocated_columns_being_dealloced) ;  /* 0x0000006000cc7944 */ /* 0x028fea0003c00000 */
.L_x_67:
[----:B------:R-:W-:Y:S01]  /*3a50*/  NOP ;  /* 0x0000000000007918 */ /* 0x000fe20000000000 */
[----:B----4-:R-:W-:Y:S05]  /*3a60*/  EXIT ;  /* 0x000000000000794d */ /* 0x010fea0003800000 */
.L_x_49:
[----:B------:R-:W-:-:S09]  /*3a70*/  UISETP.NE.OR UP2, UPT, UR8, 0x3, !UP2 ;  /* 0x000000030800788c */ /* 0x000fd2000d745670 */
[----:B------:R-:W-:Y:S05]  /*3a80*/  BRA.U UP2, `(.L_x_68) ;  /* 0x0000001102147547 */ /* 0x000fea000b800000 */
[----:B------:R-:W1:Y:S01]  /*3a90*/  LDC R0, c[0x0][0xb30] ;  /* 0x0002cc00ff007b82 */ /* 0x000e620000000800 */
[----:B------:R-:W2:Y:S01]  /*3aa0*/  LDCU.64 UR8, c[0x0][0x888] ;  /* 0x00011100ff0877ac */ /* 0x000ea20008000a00 */
[----:B------:R-:W-:Y:S02]  /*3ab0*/  HFMA2 R29, -RZ, RZ, 0, 0 ;  /* 0x00000000ff1d7431 */ /* 0x000fe400000001ff */
[----:B------:R-:W-:Y:S01]  /*3ac0*/  IMAD.MOV.U32 R31, RZ, RZ, 0x1 ;  /* 0x00000001ff1f7424 */ /* 0x000fe200078e00ff */
[----:B------:R-:W-:Y:S01]  /*3ad0*/  MOV R23, 0x1000 ;  /* 0x0000100000177802 */ /* 0x000fe20000000f00 */
[----:B------:R-:W4:Y:S01]  /*3ae0*/  LDCU.64 UR4, c[0x0][0x890] ;  /* 0x00011200ff0477ac */ /* 0x000f220008000a00 */
[----:B------:R-:W-:Y:S01]  /*3af0*/  IMAD.MOV.U32 R30, RZ, RZ, RZ ;  /* 0x000000ffff1e7224 */ /* 0x000fe200078e00ff */
[----:B------:R-:W3:Y:S01]  /*3b00*/  LDC R19, c[0x0][0x370] ;  /* 0x0000dc00ff137b82 */ /* 0x000ee20000000800 */
[----:B------:R-:W-:Y:S01]  /*3b10*/  UMOV UR7, 0x400 ;  /* 0x0000040000077882 */ /* 0x000fe20000000000 */
[----:B------:R-:W-:-:S02]  /*3b20*/  UPLOP3.LUT UP1, UPT, UPT, UPT, UPT, 0x40, 0x4 ;  /* 0x000000000004789c */ /* 0x000fc40003f2e870 */
[----:B------:R-:W-:-:S04]  /*3b30*/  ULEA UR7, UR37, UR7, 0x18 ;  /* 0x0000000725077291 */ /* 0x000fc8000f8ec0ff */
[----:B------:R-:W3:Y:S01]  /*3b40*/  LDC R2, c[0x0][0xb0c] ;  /* 0x0002c300ff027b82 */ /* 0x000ee20000000800 */
[----:B------:R-:W-:Y:S02]  /*3b50*/  UIADD3 UR13, UPT, UPT, UR7, 0x68, URZ ;  /* 0x00000068070d7890 */ /* 0x000fe4000fffe0ff */
[----:B--2---:R-:W-:Y:S02]  /*3b60*/  UISETP.NE.U32.AND UP2, UPT, UR8, URZ, UPT ;  /* 0x000000ff0800728c */ /* 0x004fe4000bf45070 */
[----:B------:R-:W-:Y:S02]  /*3b70*/  UIADD3 UR33, UPT, UPT, UR7, 0x50, URZ ;  /* 0x0000005007217890 */ /* 0x000fe4000fffe0ff */
[----:B----4-:R-:W-:Y:S01]  /*3b80*/  UISETP.NE.U32.AND UP3, UPT, UR4, URZ, UPT ;  /* 0x000000ff0400728c */ /* 0x010fe2000bf65070 */
[----:B------:R-:W2:Y:S01]  /*3b90*/  LDC R18, c[0x0][0xb20] ;  /* 0x0002c800ff127b82 */ /* 0x000ea20000000800 */
[----:B-1----:R-:W-:Y:S01]  /*3ba0*/  ISETP.NE.AND P1, PT, R0, 0x1, PT ;  /* 0x000000010000780c */ /* 0x002fe20003f25270 */
[----:B------:R-:W-:-:S02]  /*3bb0*/  UISETP.NE.AND.EX UP2, UPT, UR9, URZ, UPT, UP2 ;  /* 0x000000ff0900728c */ /* 0x000fc4000bf45320 */
[----:B------:R-:W-:Y:S02]  /*3bc0*/  UIADD3 UR25, UPT, UPT, UR7, 0x58, URZ ;  /* 0x0000005807197890 */ /* 0x000fe4000fffe0ff */
[----:B------:R-:W-:Y:S02]  /*3bd0*/  UIADD3 UR17, UPT, UPT, UR7, 0x60, URZ ;  /* 0x0000006007117890 */ /* 0x000fe4000fffe0ff */
[----:B------:R-:W1:Y:S01]  /*3be0*/  LDC.64 R32, c[0x0][0x348] ;  /* 0x0000d200ff207b82 */ /* 0x000e620000000a00 */
[----:B------:R-:W-:Y:S02]  /*3bf0*/  UPRMT UR13, UR37, 0x654, UR13 ;  /* 0x00000654250d7896 */ /* 0x000fe4000800000d */
[----:B------:R-:W-:-:S05]  /*3c00*/  UISETP.NE.AND.EX UP3, UPT, UR5, URZ, UPT, UP3 ;  /* 0x000000ff0500728c */ /* 0x000fca000bf65330 */
[----:B------:R-:W4:Y:S08]  /*3c10*/  LDC.64 R16, c[0x0][0xb10] ;  /* 0x0002c400ff107b82 */ /* 0x000f300000000a00 */
[----:B------:R-:W1:Y:S08]  /*3c20*/  LDC.64 R6, c[0x0][0xb18] ;  /* 0x0002c600ff067b82 */ /* 0x000e700000000a00 */
[----:B------:R-:W1:Y:S08]  /*3c30*/  LDC.64 R4, c[0x0][0xb28] ;  /* 0x0002ca00ff047b82 */ /* 0x000e700000000a00 */
[----:B--23--:R-:W1:Y:S02]  /*3c40*/  LDC R22, c[0x0][0x374] ;  /* 0x0000dd00ff167b82 */ /* 0x00ce640000000800 */
.L_x_79:
[C---:B------:R-:W-:Y:S02]  /*3c50*/  LEA R0, R30.reuse, UR7, 0x3 ;  /* 0x000000071e007c11 */ /* 0x040fe4000f8e18ff */
[----:B------:R-:W-:Y:S02]  /*3c60*/  SHF.L.U32 R3, R29, 0x1f, RZ ;  /* 0x0000001f1d037819 */ /* 0x000fe400000006ff */
[----:B------:R-:W-:Y:S02]  /*3c70*/  LEA R24, R30, UR7, 0x4 ;  /* 0x000000071e187c11 */ /* 0x000fe4000f8e20ff */
[----:B--2---:R-:W2:Y:S02]  /*3c80*/  SYNCS.PHASECHK.TRANS64.TRYWAIT P0, [R0+URZ+0xa0], R3 ;  /* 0x0000a003000075a7 */ /* 0x004ea400080011ff */
[----:B--2---:R-:W-:Y:S05]  /*3c90*/  @!P0 BRA `(.L_x_69) ;  /* 0x0000005800d48947 */ /* 0x004fea0003800000 */
.L_x_155:
[----:B------:R-:W-:Y:S01]  /*3ca0*/  ISETP.GE.AND P0, PT, R40, 0x1, PT ;  /* 0x000000012800780c */ /* 0x000fe20003f06270 */
[----:B------:R-:W3:Y:S01]  /*3cb0*/  LDS.128 R24, [R24+0x130] ;  /* 0x0001300018187984 */ /* 0x000ee20000000c00 */
[----:B--2---:R-:W-:Y:S01]  /*3cc0*/  VIADD R0, R0, 0xb0 ;  /* 0x000000b000007836 */ /* 0x004fe20000000000 */
[----:B------:R-:W-:Y:S01]  /*3cd0*/  @!PT LDS RZ, [RZ] ;  /* 0x00000000fffff984 */ /* 0x000fe20000000800 */
[----:B------:R-:W-:Y:S01]  /*3ce0*/  @!PT LDS RZ, [RZ] ;  /* 0x00000000fffff984 */ /* 0x000fe20000000800 */
[----:B------:R-:W-:Y:S01]  /*3cf0*/  @!PT LDS RZ, [RZ] ;  /* 0x00000000fffff984 */ /* 0x000fe20000000800 */
[----:B------:R-:W-:Y:S01]  /*3d00*/  @!PT LDS RZ, [RZ] ;  /* 0x00000000fffff984 */ /* 0x000fe20000000800 */
[----:B------:R2:W-:Y:S06]  /*3d10*/  MEMBAR.ALL.CTA ;  /* 0x0000000000007992 */ /* 0x0005ec0000008000 */
[----:B--2---:R-:W2:Y:S01]  /*3d20*/  FENCE.VIEW.ASYNC.S ;  /* 0x00000000000073c6 */ /* 0x004ea20000000000 */
[----:B------:R-:W-:Y:S04]  /*3d30*/  PRMT R0, RZ, 0x654, R0 ;  /* 0x00000654ff007816 */ /* 0x000fe80000000000 */
[----:B--2---:R2:W-:Y:S01]  /*3d40*/  SYNCS.ARRIVE.TRANS64.RED.A1T0 RZ, [R0+URZ], RZ ;  /* 0x000000ff00ff79a7 */ /* 0x0045e200081004ff */
[----:B---3--:R-:W-:Y:S11]  /*3d50*/  LOP3.LUT P3, RZ, R26, 0x1, RZ, 0xc0, !PT ;  /* 0x000000011aff7812 */ /* 0x008ff6000786c0ff */
[----:B------:R-:W-:Y:S02]  /*3d60*/  @!UPT UIADD3 URZ, UPT, UPT, URZ, URZ, URZ ;  /* 0x000000fffffff290 */ /* 0x000fe4000fffe0ff */
[----:B------:R-:W-:Y:S02]  /*3d70*/  @P3 MOV R13, R24 ;  /* 0x00000018000d3202 */ /* 0x000fe40000000f00 */
[----:B------:R-:W-:Y:S01]  /*3d80*/  @P3 LOP3.LUT R8, R25, 0xffff, RZ, 0xc0, !PT ;  /* 0x0000ffff19083812 */ /* 0x000fe200078ec0ff */
[----:B--2---:R-:W-:Y:S06]  /*3d90*/  @!P0 BRA `(.L_x_70) ;  /* 0x0000000000a48947 */ /* 0x004fec0003800000 */
[----:B-1----:R-:W-:Y:S01]  /*3da0*/  IMAD.HI.U32 R35, R22, R7, RZ ;  /* 0x0000000716237227 */ /* 0x002fe200078e00ff */
[----:B------:R-:W-:Y:S02]  /*3db0*/  ISETP.NE.AND P0, PT, R6, 0x1, PT ;  /* 0x000000010600780c */ /* 0x000fe40003f05270 */
[----:B------:R-:W-:Y:S01]  /*3dc0*/  ISETP.NE.AND P2, PT, R40, 0x1, PT ;  /* 0x000000012800780c */ /* 0x000fe20003f45270 */
[----:B----4-:R-:W-:Y:S01]  /*3dd0*/  IMAD.HI.U32 R34, R19, R16, RZ ;  /* 0x0000001013227227 */ /* 0x010fe200078e00ff */
[----:B------:R-:W-:Y:S02]  /*3de0*/  SHF.R.U32.HI R35, RZ, R18, R35 ;  /* 0x00000012ff237219 */ /* 0x000fe40000011623 */
[----:B------:R-:W-:Y:S01]  /*3df0*/  ISETP.NE.AND P4, PT, R2, 0x1, PT ;  /* 0x000000010200780c */ /* 0x000fe20003f85270 */
[----:B------:R-:W-:Y:S01]  /*3e00*/  IMAD.HI.U32 R36, R13, R16, RZ ;  /* 0x000000100d247227 */ /* 0x000fe200078e00ff */
[----:B------:R-:W-:Y:S02]  /*3e10*/  SHF.R.U32.HI R34, RZ, R17, R34 ;  /* 0x00000011ff227219 */ /* 0x000fe40000011622 */
[----:B------:R-:W-:Y:S01]  /*3e20*/  SEL R3, R22, R35, !P0 ;  /* 0x0000002316037207 */ /* 0x000fe20004000000 */
[C---:B------:R-:W-:Y:S01]  /*3e30*/  IMAD.HI.U32 R35, R8.reuse, R7, RZ ;  /* 0x0000000708237227 */ /* 0x040fe200078e00ff */
[----:B------:R-:W-:Y:S02]  /*3e40*/  SEL R11, R19, R34, !P4 ;  /* 0x00000022130b7207 */ /* 0x000fe40006000000 */
[----:B------:R-:W-:Y:S01]  /*3e50*/  SHF.R.U32.HI R36, RZ, R17, R36 ;  /* 0x00000011ff247219 */ /* 0x000fe20000011624 */
[----:B------:R-:W-:Y:S01]  /*3e60*/  IMAD.HI.U32 R38, R3, R4, RZ ;  /* 0x0000000403267227 */ /* 0x000fe200078e00ff */
[----:B------:R-:W-:Y:S03]  /*3e70*/  SHF.R.U32.HI R35, RZ, R18, R35 ;  /* 0x00000012ff237219 */ /* 0x000fe60000011623 */
[----:B------:R-:W-:Y:S01]  /*3e80*/  IMAD.HI.U32 R34, R11, R4, RZ ;  /* 0x000000040b227227 */ /* 0x000fe200078e00ff */
[----:B------:R-:W-:Y:S02]  /*3e90*/  @P2 SHF.R.U32.HI R3, RZ, R5, R38 ;  /* 0x00000005ff032219 */ /* 0x000fe40000011626 */
[----:B------:R-:W-:Y:S02]  /*3ea0*/  SEL R9, R8, R35, !P0 ;  /* 0x0000002308097207 */ /* 0x000fe40004000000 */
[----:B------:R-:W-:Y:S01]  /*3eb0*/  @P2 SHF.R.U32.HI R11, RZ, R5, R34 ;  /* 0x00000005ff0b2219 */ /* 0x000fe20000011622 */
[C---:B------:R-:W-:Y:S01]  /*3ec0*/  IMAD R10, R40.reuse, R3, RZ ;  /* 0x00000003280a7224 */ /* 0x040fe200078e02ff */
[----:B------:R-:W-:Y:S01]  /*3ed0*/  SEL R3, R13, R36, !P4 ;  /* 0x000000240d037207 */ /* 0x000fe20006000000 */
[C---:B------:R-:W-:Y:S03]  /*3ee0*/  IMAD.HI.U32 R14, R9.reuse, R4, RZ ;  /* 0x00000004090e7227 */ /* 0x040fe600078e00ff */
[----:B------:R-:W-:Y:S01]  /*3ef0*/  ISETP.GE.AND P0, PT, R9, R10, PT ;  /* 0x0000000a0900720c */ /* 0x000fe20003f06270 */
[C---:B------:R-:W-:Y:S01]  /*3f00*/  IMAD R12, R40.reuse, R11, RZ ;  /* 0x0000000b280c7224 */ /* 0x040fe200078e02ff */
[-C--:B------:R-:W-:Y:S04]  /*3f10*/  SHF.R.U32.HI R14, RZ, R5.reuse, R14 ;  /* 0x00000005ff0e7219 */ /* 0x080fe8000001160e */
[----:B------:R-:W-:Y:S02]  /*3f20*/  ISETP.GE.OR P0, PT, R3, R12, P0 ;  /* 0x0000000c0300720c */ /* 0x000fe40000706670 */
[----:B------:R-:W-:Y:S05]  /*3f30*/  SEL R15, R9, R14, !P2 ;  /* 0x0000000e090f7207 */ /* 0x000fea0005000000 */
[----:B------:R-:W-:Y:S04]  /*3f40*/  IMAD.MOV R14, RZ, RZ, -R15 ;  /* 0x000000ffff0e7224 */ /* 0x000fe800078e0a0f */
[----:B------:R-:W-:Y:S02]  /*3f50*/  IMAD R14, R40, R14, R9 ;  /* 0x0000000e280e7224 */ /* 0x000fe400078e0209 */
[C---:B------:R-:W-:Y:S05]  /*3f60*/  @!P0 IMAD.HI.U32 R10, R3.reuse, R4, RZ ;  /* 0x00000004030a8227 */ /* 0x040fea00078e00ff */
[----:B------:R-:W-:Y:S04]  /*3f70*/  @!P0 SHF.R.U32.HI R10, RZ, R5, R10 ;  /* 0x00000005ff0a8219 */ /* 0x000fe8000001160a */
[----:B------:R-:W-:Y:S01]  /*3f80*/  @!P0 SEL R0, R3, R10, !P2 ;  /* 0x0000000a03008207 */ /* 0x000fe20005000000 */
[----:B------:R-:W-:Y:S03]  /*3f90*/  IMAD.MOV R10, RZ, RZ, -R3 ;  /* 0x000000ffff0a7224 */ /* 0x000fe600078e0a03 */
[----:B------:R-:W-:Y:S01]  /*3fa0*/  @!P0 IADD3 R15, PT, PT, R15, -R0, RZ ;  /* 0x800000000f0f8210 */ /* 0x000fe20007ffe0ff */
[----:B------:R-:W-:Y:S01]  /*3fb0*/  @!P0 IMAD R0, R11, R14, R0 ;  /* 0x0000000e0b008224 */ /* 0x000fe200078e0200 */
[----:B------:R-:W-:Y:S01]  /*3fc0*/  IADD3 R11, PT, PT, -R9, RZ, RZ ;  /* 0x000000ff090b7210 */ /* 0x000fe20007ffe1ff */
[----:B------:R-:W-:Y:S02]  /*3fd0*/  IMAD R13, R2, R10, R13 ;  /* 0x0000000a020d7224 */ /* 0x000fe400078e020d */
[----:B------:R-:W-:Y:S02]  /*3fe0*/  @!P0 IMAD R9, R15, R40, R3 ;  /* 0x000000280f098224 */ /* 0x000fe400078e0203 */
[----:B------:R-:W-:Y:S02]  /*3ff0*/  @!P0 IMAD.MOV.U32 R3, RZ, RZ, R0 ;  /* 0x000000ffff038224 */ /* 0x000fe400078e0000 */
[----:B------:R-:W-:Y:S02]  /*4000*/  IMAD R8, R6, R11, R8 ;  /* 0x0000000b06087224 */ /* 0x000fe400078e0208 */
[----:B------:R-:W-:Y:S02]  /*4010*/  IMAD R13, R3, R2, R13 ;  /* 0x00000002030d7224 */ /* 0x000fe400078e020d */
[----:B------:R-:W-:Y:S02]  /*4020*/  IMAD R8, R9, R6, R8 ;  /* 0x0000000609087224 */ /* 0x000fe400078e0208 */
.L_x_70:
[----:B------:R-:W-:Y:S05]  /*4030*/  BRA.U UP1, `(.L_x_71) ;  /* 0x0000000101107547 */ /* 0x000fea000b800000 */
[----:B------:R-:W-:Y:S04]  /*4040*/  MOV R0, UR6 ;  /* 0x0000000600007c02 */ /* 0x000fe80008000f00 */
[----:B------:R-:W-:Y:S04]  /*4050*/  SHF.L.U32 R3, R0, 0x1f, RZ ;  /* 0x0000001f00037819 */ /* 0x000fe800000006ff */
[----:B------:R-:W2:Y:S02]  /*4060*/  SYNCS.PHASECHK.TRANS64.TRYWAIT P0, [UR7+0x98], R3 ;  /* 0x00009803ff0075a7 */ /* 0x000ea40008001107 */
[----:B--2---:R-:W-:Y:S05]  /*4070*/  @!P0 BRA `(.L_x_72) ;  /* 0x0000005400f08947 */ /* 0x004fea0003800000 */
.L_x_71:
[----:B------:R-:W-:Y:S02]  /*4080*/  R2UR UR35, R21 ;  /* 0x00000000152372ca */ /* 0x000fe400000e0000 */
[----:B------:R-:W-:Y:S02]  /*4090*/  R2UR UR34, R20 ;  /* 0x00000000142272ca */ /* 0x000fe400000e0000 */
[----:B------:R-:W-:Y:S02]  /*40a0*/  ISETP.NE.U32.AND P2, PT, RZ, UR4, PT ;  /* 0x00000004ff007c0c */ /* 0x000fe4000bf45070 */
[----:B------:R-:W-:Y:S02]  /*40b0*/  SHF.L.U32 R12, R31, 0x1f, RZ ;  /* 0x0000001f1f0c7819 */ /* 0x000fe400000006ff */
[----:B------:R-:W-:Y:S05]  /*40c0*/  ISETP.NE.AND.EX P2, PT, RZ, UR5, PT, P2 ;  /* 0x00000005ff007c0c */ /* 0x000fea000bf45320 */
[----:B------:R-:W-:Y:S02]  /*40d0*/  USHF.L.U32 UR35, UR35, 0x6, URZ ;  /* 0x0000000623237899 */ /* 0x000fe400080006ff */
[----:B------:R-:W-:Y:S01]  /*40e0*/  USHF.L.U32 UR34, UR34, 0x8, URZ ;  /* 0x0000000822227899 */ /* 0x000fe200080006ff */
[----:B------:R-:W-:Y:S11]  /*40f0*/  BRA.U !UP3, `(.L_x_73) ;  /* 0x000000010b347547 */ /* 0x000ff6000b800000 */
[----:B------:R-:W-:Y:S01]  /*4100*/  UPLOP3.LUT UP0, UPT, UPT, UPT, UP2, 0x80, 0x8 ;  /* 0x000000000008789c */ /* 0x000fe20003f0f020 */
[----:B--2---:R-:W-:Y:S02]  /*4110*/  HFMA2 R0, -RZ, RZ, 0, 5.9604644775390625e-08 ;  /* 0x00000001ff007431 */ /* 0x004fe400000001ff */
[----:B------:R-:W-:Y:S03]  /*4120*/  IMAD.MOV.U32 R91, RZ, RZ, 0x1 ;  /* 0x00000001ff5b7424 */ /* 0x000fe600078e00ff */
[----:B------:R-:W-:Y:S05]  /*4130*/  PLOP3.LUT P0, PT, PT, PT, UP0, 0x80, 0x8 ;  /* 0x000000000008781c */ /* 0x000fea0003f0f008 */
[----:B------:R-:W2:Y:S01]  /*4140*/  @UP0 LDCU.64 UR10, c[0x0][0x888] ;  /* 0x00011100ff0a07ac */ /* 0x000ea20008000a00 */
[----:B------:R-:W-:Y:S07]  /*4150*/  @UP0 UIMAD UR8, UR36, UR4, URZ ;  /* 0x00000004240802a4 */ /* 0x000fee000f8e02ff */
[----:B------:R-:W-:Y:S01]  /*4160*/  @!P0 PRMT R91, R0, 0x7610, R91 ;  /* 0x00007610005b8816 */ /* 0x000fe2000000005b */
[----:B--2---:R-:W-:Y:S03]  /*4170*/  @UP0 UIMAD.WIDE UR10, UR8, 0x4, UR10 ;  /* 0x00000004080a08a5 */ /* 0x004fe6000f8e020a */
[----:B------:R-:W2:Y:S03]  /*4180*/  @!UP0 LDCU UR8, c[0x0][0x880] ;  /* 0x00011000ff0887ac */ /* 0x000ea60008000800 */
[----:B------:R-:W-:Y:S01]  /*4190*/  IMAD.U32 R10, RZ, RZ, UR10 ;  /* 0x0000000aff0a7e24 */ /* 0x000fe2000f8e00ff */
[----:B------:R-:W-:Y:S05]  /*41a0*/  MOV R11, UR11 ;  /* 0x0000000b000b7c02 */ /* 0x000fea0008000f00 */
[----:B-----5:R3:W5:Y:S02]  /*41b0*/  @P0 LDG.E R50, desc[UR46][R10.64] ;  /* 0x0000002e0a320981 */ /* 0x020764000c1e1900 */
[----:B--23--:R-:W-:Y:S07]  /*41c0*/  @!P0 IMAD.U32 R50, RZ, RZ, UR8 ;  /* 0x00000008ff328e24 */ /* 0x00cfee000f8e00ff */
.L_x_73:
[----:B-----5:R-:W-:Y:S01]  /*41d0*/  @!P2 ISETP.EQ.AND P0, PT, R50, RZ, PT ;  /* 0x000000ff3200a20c */ /* 0x020fe20003f02270 */
[----:B------:R-:W-:Y:S01]  /*41e0*/  @!UPT UIADD3 URZ, UPT, UPT, URZ, URZ, URZ ;  /* 0x000000fffffff290 */ /* 0x000fe2000fffe0ff */
[----:B------:R-:W-:Y:S11]  /*41f0*/  @!P2 BRA `(.L_x_74) ;  /* 0x000000000014a947 */ /* 0x000ff60003800000 */
[----:B------:R-:W-:Y:S02]  /*4200*/  LOP3.LUT P2, RZ, R91, 0xff, RZ, 0xc0, !PT ;  /* 0x000000ff5bff7812 */ /* 0x000fe4000784c0ff */
[----:B------:R-:W-:Y:S04]  /*4210*/  PLOP3.LUT P0, PT, PT, PT, UP0, 0x80, 0x8 ;  /* 0x000000000008781c */ /* 0x000fe80003f0f008 */
[----:B------:R-:W-:Y:S07]  /*4220*/  PLOP3.LUT P0, PT, P0, PT, PT, 0x8, 0x80 ;  /* 0x000000000080781c */ /* 0x000fee000070e170 */
[----:B------:R-:W-:Y:S11]  /*4230*/  @P2 ISETP.EQ.AND P0, PT, R50, RZ, PT ;  /* 0x000000ff3200220c */ /* 0x000ff60003f02270 */
[----:B------:R-:W-:Y:S02]  /*4240*/  @!UPT UIADD3 URZ, UPT, UPT, URZ, URZ, URZ ;  /* 0x000000fffffff290 */ /* 0x000fe4000fffe0ff */
.L_x_74:
[----:B------:R-:W3:Y:S01]  /*4250*/  SYNCS.PHASECHK.TRANS64.TRYWAIT P2, [UR7+0x70], R12 ;  /* 0x0000700cff0075a7 */ /* 0x000ee20008041107 */
[----:B------:R-:W-:Y:S04]  /*4260*/  ELECT P4, URZ, PT ;  /* 0x0000000000ff782f */ /* 0x000fe80003880000 */
[----:B------:R-:W-:Y:S11]  /*4270*/  PLOP3.LUT P4, PT, P0, P4, PT, 0xf2, 0x2f ;  /* 0x00000000002f781c */ /* 0x000ff60000789e72 */
[----:B------:R-:W-:Y:S02]  /*4280*/  @!UPT UIADD3 URZ, UPT, UPT, URZ, URZ, URZ ;  /* 0x000000fffffff290 */ /* 0x000fe4000fffe0ff */
[----:B-1----:R-:W-:Y:S05]  /*4290*/  @!P4 IADD3 R9, P0, PT, R32, 0x580, RZ ;  /* 0x000005802009c810 */ /* 0x002fea0007f1e0ff */
[----:B--2---:R-:W-:Y:S01]  /*42a0*/  @!P4 IMAD.X R0, RZ, RZ, R33, P0 ;  /* 0x000000ffff00c224 */ /* 0x004fe200000e0621 */
[----:B---3--:R-:W-:Y:S07]  /*42b0*/  @!P2 BRA `(.L_x_75) ;  /* 0x000000540078a947 */ /* 0x008fee0003800000 */
.L_x_158:
[----:B------:R-:W-:Y:S01]  /*42c0*/  @!P4 R2UR UR8, R0 ;  /* 0x000000000008c2ca */ /* 0x000fe200000e0000 */
[----:B------:R-:W-:Y:S01]  /*42d0*/  VOTEU.ALL UP1, P4 ;  /* 0x0000000000ff7886 */ /* 0x000fe20002020000 */
[----:B------:R-:W-:Y:S01]  /*42e0*/  @!P4 R2UR UR9, R9 ;  /* 0x000000000909c2ca */ /* 0x000fe200000e0000 */
[----:B------:R-:W-:Y:S01]  /*42f0*/  @!P4 IMAD.MOV.U32 R0, RZ, RZ, 0x1000 ;  /* 0x00001000ff00c424 */ /* 0x000fe200078e00ff */
[----:B------:R-:W-:Y:S01]  /*4300*/  UMOV UR10, 0x0 ;  /* 0x00000000000a7882 */ /* 0x000fe20000000000 */
[----:B------:R-:W-:Y:S01]  /*4310*/  UMOV UR11, 0x10000000 ;  /* 0x10000000000b7882 */ /* 0x000fe20000000000 */
[----:B------:R-:W-:Y:S01]  /*4320*/  @!UP1 UIADD3 UR32, UPT, UPT, UR7, 0x200, URZ ;  /* 0x0000020007209890 */ /* 0x000fe2000fffe0ff */
[----:B------:R-:W-:Y:S01]  /*4330*/  @!P4 IADD3 R9, P0, PT, R32, 0x580, RZ ;  /* 0x000005802009c810 */ /* 0x000fe20007f1e0ff */
[----:B------:R-:W-:Y:S05]  /*4340*/  VOTEU.ALL UP1, P4 ;  /* 0x0000000000ff7886 */ /* 0x000fea0002020000 */
[----:B------:R-:W-:Y:S01]  /*4350*/  IMAD.U32 R11, RZ, RZ, UR8 ;  /* 0x00000008ff0b7e24 */ /* 0x000fe2000f8e00ff */
[----:B------:R-:W-:Y:S01]  /*4360*/  UPRMT UR8, UR37, 0x654, UR33 ;  /* 0x0000065425087896 */ /* 0x000fe20008000021 */
[----:B------:R-:W-:Y:S03]  /*4370*/  IMAD.U32 R10, RZ, RZ, UR9 ;  /* 0x00000009ff0a7e24 */ /* 0x000fe6000f8e00ff */
[----:B------:R-:W-:Y:S02]  /*4380*/  @!P4 R2UR UR15, R11 ;  /* 0x000000000b0fc2ca */ /* 0x000fe400000e0000 */
[----:B------:R-:W-:Y:S11]  /*4390*/  @!P4 R2UR UR14, R10 ;  /* 0x000000000a0ec2ca */ /* 0x000ff600000e0000 */
[----:B------:R-:W-:Y:S02]  /*43a0*/  @!UPT UIADD3 URZ, UPT, UPT, URZ, URZ, URZ ;  /* 0x000000fffffff290 */ /* 0x000fe4000fffe0ff */
[----:B------:R2:W-:Y:S01]  /*43b0*/  @!UP1 UTMALDG.3D [UR32], [UR14], desc[UR10] ;  /* 0x00000a200e0095b4 */ /* 0x0005e20008011000 */
[----:B------:R3:W-:Y:S01]  /*43c0*/  @!P4 SYNCS.ARRIVE.TRANS64.RED.A0TR RZ, [UR7+0x50], R0 ;  /* 0x00005000ffffc9a7 */ /* 0x0007e20008300407 */
[----:B------:R-:W-:Y:S01]  /*43d0*/  SYNCS.ARRIVE.TRANS64.RED.A1T0 RZ, [UR8], RZ ;  /* 0x000000ffffff79a7 */ /* 0x000fe20008100408 */
[----:B---3--:R-:W-:Y:S01]  /*43e0*/  @!P4 IMAD.X R0, RZ, RZ, R33, P0 ;  /* 0x000000ffff00c224 */ /* 0x008fe200000e0621 */
[----:B------:R-:W3:Y:S02]  /*43f0*/  SYNCS.PHASECHK.TRANS64.TRYWAIT P2, [UR7+0x78], R12 ;  /* 0x0000780cff0075a7 */ /* 0x000ee40008041107 */
[----:B--23--:R-:W-:Y:S05]  /*4400*/  @!P2 BRA `(.L_x_76) ;  /* 0x00000054003ca947 */ /* 0x00cfea0003800000 */
.L_x_160:
        /* <DEDUP_REMOVED lines=8> */
[----:B------:R-:W-:Y:S01]  /*4490*/  @!UP1 UIADD3 UR24, UPT, UPT, UR7, 0x1200, URZ ;  /* 0x0000120007189890 */ /* 0x000fe2000fffe0ff */
[----:B------:R-:W-:Y:S01]  /*44a0*/  VOTEU.ALL UP1, P4 ;  /* 0x0000000000ff7886 */ /* 0x000fe20002020000 */
[----:B------:R-:W-:Y:S01]  /*44b0*/  UMOV UR27, UR35 ;  /* 0x00000023001b7c82 */ /* 0x000fe20008000000 */
[----:B------:R-:W-:Y:S02]  /*44c0*/  UMOV UR28, UR36 ;  /* 0x00000024001c7c82 */ /* 0x000fe40008000000 */
[----:B------:R-:W-:Y:S01]  /*44d0*/  IMAD.U32 R11, RZ, RZ, UR8 ;  /* 0x00000008ff0b7e24 */ /* 0x000fe2000f8e00ff */
[----:B------:R-:W-:Y:S01]  /*44e0*/  UPRMT UR8, UR37, 0x654, UR25 ;  /* 0x0000065425087896 */ /* 0x000fe20008000019 */
[----:B------:R-:W-:Y:S02]  /*44f0*/  IMAD.U32 R10, RZ, RZ, UR9 ;  /* 0x00000009ff0a7e24 */ /* 0x000fe4000f8e00ff */
[----:B------:R-:W-:Y:S01]  /*4500*/  @!P4 IMAD.X R20, RZ, RZ, R33, P0 ;  /* 0x000000ffff14c224 */ /* 0x000fe200000e0621 */
[----:B------:R-:W-:Y:S02]  /*4510*/  @!P4 R2UR UR15, R11 ;  /* 0x000000000b0fc2ca */ /* 0x000fe400000e0000 */
[----:B------:R-:W-:Y:S11]  /*4520*/  @!P4 R2UR UR14, R10 ;  /* 0x000000000a0ec2ca */ /* 0x000ff600000e0000 */
[----:B------:R-:W-:Y:S02]  /*4530*/  @!UPT UIADD3 URZ, UPT, UPT, URZ, URZ, URZ ;  /* 0x000000fffffff290 */ /* 0x000fe4000fffe0ff */
[----:B------:R2:W-:Y:S01]  /*4540*/  @!UP1 UTMALDG.3D [UR24], [UR14], desc[UR10] ;  /* 0x00000a180e0095b4 */ /* 0x0005e20008011000 */
[----:B------:R2:W-:Y:S01]  /*4550*/  @!P4 SYNCS.ARRIVE.TRANS64.RED.A0TR RZ, [UR7+0x58], R0 ;  /* 0x00005800ffffc9a7 */ /* 0x0005e20008300407 */
[----:B------:R-:W-:Y:S01]  /*4560*/  SYNCS.ARRIVE.TRANS64.RED.A1T0 RZ, [UR8], RZ ;  /* 0x000000ffffff79a7 */ /* 0x000fe20008100408 */
[----:B------:R-:W3:Y:S02]  /*4570*/  SYNCS.PHASECHK.TRANS64.TRYWAIT P2, [UR7+0x80], R12 ;  /* 0x0000800cff0075a7 */ /* 0x000ee40008041107 */
[----:B--23--:R-:W-:Y:S05]  /*4580*/  @!P2 BRA `(.L_x_77) ;  /* 0x0000005000f4a947 */ /* 0x00cfea0003800000 */
.L_x_162:
[----:B------:R-:W2:Y:S01]  /*4590*/  LDC.64 R14, c[0x0][0xb10] ;  /* 0x0002c400ff0e7b82 */ /* 0x000ea20000000a00 */
[----:B------:R-:W-:Y:S01]  /*45a0*/  @!P4 R2UR UR8, R20 ;  /* 0x000000001408c2ca */ /* 0x000fe200000e0000 */
[----:B------:R-:W-:Y:S01]  /*45b0*/  VOTEU.ALL UP1, P4 ;  /* 0x0000000000ff7886 */ /* 0x000fe20002020000 */
[----:B------:R-:W-:Y:S01]  /*45c0*/  @!P4 R2UR UR9, R21 ;  /* 0x000000001509c2ca */ /* 0x000fe200000e0000 */
[----:B------:R-:W-:Y:S01]  /*45d0*/  UMOV UR10, 0x0 ;  /* 0x00000000000a7882 */ /* 0x000fe20000000000 */
[----:B------:R-:W-:Y:S03]  /*45e0*/  UMOV UR11, 0x10000000 ;  /* 0x10000000000b7882 */ /* 0x000fe60000000000 */
[----:B------:R-:W3:Y:S01]  /*45f0*/  LDC.64 R10, c[0x0][0xb18] ;  /* 0x0002c600ff0a7b82 */ /* 0x000ee20000000a00 */
[----:B------:R-:W-:Y:S01]  /*4600*/  @!UP1 UIADD3 UR18, UPT, UPT, UR34, 0x80, URZ ;  /* 0x0000008022129890 */ /* 0x000fe2000fffe0ff */
[----:B------:R-:W-:Y:S01]  /*4610*/  @P3 SHF.R.U32.HI R28, RZ, 0x10, R25 ;  /* 0x00000010ff1c3819 */ /* 0x000fe20000011619 */
[----:B------:R-:W-:Y:S01]  /*4620*/  @!UP1 UIADD3 UR16, UPT, UPT, UR7, 0x2200, URZ ;  /* 0x0000220007109890 */ /* 0x000fe2000fffe0ff */
[----:B------:R-:W-:Y:S01]  /*4630*/  VIADD R30, R30, 0x1 ;  /* 0x000000011e1e7836 */ /* 0x000fe20000000000 */
[----:B------:R-:W-:Y:S03]  /*4640*/  VOTEU.ALL UP1, P4 ;  /* 0x0000000000ff7886 */ /* 0x000fe60002020000 */
[----:B------:R-:W5:Y:S01]  /*4650*/  @!P1 LDC R0, c[0x0][0xb20] ;  /* 0x0002c800ff009b82 */ /* 0x000f620000000800 */
[----:B------:R-:W-:Y:S01]  /*4660*/  UMOV UR19, UR35 ;  /* 0x0000002300137c82 */ /* 0x000fe20008000000 */
[----:B------:R-:W-:Y:S01]  /*4670*/  IMAD.U32 R21, RZ, RZ, UR8 ;  /* 0x00000008ff157e24 */ /* 0x000fe2000f8e00ff */
[----:B------:R-:W-:Y:S05]  /*4680*/  UMOV UR20, UR36 ;  /* 0x0000002400147c82 */ /* 0x000fea0008000000 */
[----:B-1----:R-:W1:Y:S01]  /*4690*/  @!P1 LDC R3, c[0x0][0xb0c] ;  /* 0x0002c300ff039b82 */ /* 0x002e620000000800 */
[----:B------:R-:W-:Y:S01]  /*46a0*/  IMAD.U32 R20, RZ, RZ, UR9 ;  /* 0x00000009ff147e24 */ /* 0x000fe2000f8e00ff */
[----:B------:R-:W-:Y:S01]  /*46b0*/  UPRMT UR8, UR37, 0x654, UR17 ;  /* 0x0000065425087896 */ /* 0x000fe20008000011 */
[----:B------:R-:W-:Y:S03]  /*46c0*/  @!P4 R2UR UR15, R21 ;  /* 0x00000000150fc2ca */ /* 0x000fe600000e0000 */
[----:B------:R-:W-:Y:S01]  /*46d0*/  @!P4 R2UR UR14, R20 ;  /* 0x00000000140ec2ca */ /* 0x000fe200000e0000 */
[----:B------:R-:W-:Y:S11]  /*46e0*/  @!P4 IMAD.MOV.U32 R20, RZ, RZ, 0x1000 ;  /* 0x00001000ff14c424 */ /* 0x000ff600078e00ff */
[----:B------:R-:W-:Y:S01]  /*46f0*/  @!UPT UIADD3 URZ, UPT, UPT, URZ, URZ, URZ ;  /* 0x000000fffffff290 */ /* 0x000fe2000fffe0ff */
[----:B------:R1:W-:Y:S01]  /*4700*/  @!UP1 UTMALDG.3D [UR16], [UR14], desc[UR10] ;  /* 0x00000a100e0095b4 */ /* 0x0003e20008011000 */
[----:B------:R1:W-:Y:S02]  /*4710*/  @!P4 SYNCS.ARRIVE.TRANS64.RED.A0TR RZ, [UR7+0x60], R20 ;  /* 0x00006014ffffc9a7 */ /* 0x0003e40008300407 */
[----:B-1----:R-:W-:Y:S01]  /*4720*/  @!P1 ISETP.NE.AND P2, PT, R3, 0x1, PT ;  /* 0x000000010300980c */ /* 0x002fe20003f45270 */
[C---:B--2---:R-:W-:Y:S01]  /*4730*/  @!P1 IMAD.HI.U32 R14, R13.reuse, R14, RZ ;  /* 0x0000000e0d0e9227 */ /* 0x044fe200078e00ff */
[----:B---3--:R-:W-:Y:S03]  /*4740*/  @!P1 ISETP.NE.AND P0, PT, R10, 0x1, PT ;  /* 0x000000010a00980c */ /* 0x008fe60003f05270 */
[C---:B------:R-:W-:Y:S01]  /*4750*/  @!P1 IMAD.HI.U32 R11, R8.reuse, R11, RZ ;  /* 0x0000000b080b9227 */ /* 0x040fe200078e00ff */
[----:B------:R-:W-:Y:S04]  /*4760*/  @!P1 SHF.R.U32.HI R14, RZ, R15, R14 ;  /* 0x0000000fff0e9219 */ /* 0x000fe8000001160e */
[----:B-----5:R-:W-:Y:S01]  /*4770*/  @!P1 SHF.R.U32.HI R9, RZ, R0, R11 ;  /* 0x00000000ff099219 */ /* 0x020fe2000001160b */
[----:B------:R-:W-:Y:S01]  /*4780*/  SYNCS.ARRIVE.TRANS64.RED.A1T0 RZ, [UR8], RZ ;  /* 0x000000ffffff79a7 */ /* 0x000fe20008100408 */
[----:B------:R-:W-:Y:S02]  /*4790*/  @!P1 SEL R14, R13, R14, !P2 ;  /* 0x0000000e0d0e9207 */ /* 0x000fe40005000000 */
[----:B------:R-:W-:Y:S01]  /*47a0*/  @!P1 SEL R9, R8, R9, !P0 ;  /* 0x0000000908099207 */ /* 0x000fe20004000000 */
[----:B------:R-:W1:Y:S04]  /*47b0*/  SYNCS.PHASECHK.TRANS64.TRYWAIT P5, [UR7+0x88], R12 ;  /* 0x0000880cff0075a7 */ /* 0x000e6800080a1107 */
[----:B------:R-:W-:Y:S02]  /*47c0*/  @!P1 IMAD.IADD R0, R9, 0x1, -R14 ;  /* 0x0000000109009824 */ /* 0x000fe400078e0a0e */
[----:B------:R-:W-:Y:S02]  /*47d0*/  @!P1 IMAD.IADD R9, R14, 0x1, -R9 ;  /* 0x000000010e099824 */ /* 0x000fe400078e0a09 */
[----:B------:R-:W-:Y:S02]  /*47e0*/  @!P1 IMAD R13, R0, R3, R13 ;  /* 0x00000003000d9224 */ /* 0x000fe400078e020d */
[----:B------:R-:W-:Y:S01]  /*47f0*/  @!P1 IMAD R8, R9, R10, R8 ;  /* 0x0000000a09089224 */ /* 0x000fe200078e0208 */
[----:B-1----:R-:W-:Y:S06]  /*4800*/  @!P5 BRA `(.L_x_78) ;  /* 0x00000050006cd947 */ /* 0x002fec0003800000 */
.L_x_164:
[----:B-1----:R-:W-:Y:S01]  /*4810*/  @!P4 IADD3 R3, P0, PT, R32, 0x580, RZ ;  /* 0x000005802003c810 */ /* 0x002fe20007f1e0ff */
[----:B------:R-:W-:Y:S01]  /*4820*/  VOTEU.ALL UP1, P4 ;  /* 0x0000000000ff7886 */ /* 0x000fe20002020000 */
[----:B------:R-:W-:Y:S01]  /*4830*/  UMOV UR18, 0x0 ;  /* 0x0000000000127882 */ /* 0x000fe20000000000 */
[----:B------:R-:W-:Y:S01]  /*4840*/  UMOV UR19, 0x10000000 ;  /* 0x1000000000137882 */ /* 0x000fe20000000000 */
[----:B------:R-:W-:Y:S01]  /*4850*/  @!P4 R2UR UR9, R3 ;  /* 0x000000000309c2ca */ /* 0x000fe200000e0000 */
[----:B------:R-:W-:Y:S01]  /*4860*/  @!P4 IMAD.X R0, RZ, RZ, R33, P0 ;  /* 0x000000ffff00c224 */ /* 0x000fe200000e0621 */
[----:B------:R-:W-:Y:S01]  /*4870*/  @!UP1 UIADD3 UR10, UPT, UPT, UR34, 0xc0, URZ ;  /* 0x000000c0220a9890 */ /* 0x000fe2000fffe0ff */
[----:B------:R-:W-:Y:S01]  /*4880*/  ISETP.NE.AND P0, PT, R30, 0x2, PT ;  /* 0x000000021e00780c */ /* 0x000fe20003f05270 */
[----:B------:R-:W-:Y:S01]  /*4890*/  UMOV UR11, UR35 ;  /* 0x00000023000b7c82 */ /* 0x000fe20008000000 */
[----:B------:R-:W-:Y:S01]  /*48a0*/  UMOV UR12, UR36 ;  /* 0x00000024000c7c82 */ /* 0x000fe20008000000 */
[----:B------:R-:W-:Y:S01]  /*48b0*/  @!P4 R2UR UR8, R0 ;  /* 0x000000000008c2ca */ /* 0x000fe200000e0000 */
[----:B------:R-:W-:Y:S01]  /*48c0*/  IMAD.IADD R20, R8, 0x1, R83 ;  /* 0x0000000108147824 */ /* 0x000fe200078e0253 */
[----:B------:R-:W-:Y:S01]  /*48d0*/  @P3 R2UR UR36, R28 ;  /* 0x000000001c2432ca */ /* 0x000fe200000e0000 */
[----:B------:R-:W-:Y:S01]  /*48e0*/  IMAD.IADD R21, R13, 0x1, R90 ;  /* 0x000000010d157824 */ /* 0x000fe200078e025a */
[----:B------:R-:W-:Y:S02]  /*48f0*/  SEL R0, RZ, 0x1, P0 ;  /* 0x00000001ff007807 */ /* 0x000fe40000000000 */
[----:B------:R-:W-:Y:S01]  /*4900*/  LOP3.LUT R31, R31, 0x1, RZ, 0x3c, !PT ;  /* 0x000000011f1f7812 */ /* 0x000fe200078e3cff */
[----:B------:R-:W-:Y:S01]  /*4910*/  IMAD.U32 R10, RZ, RZ, UR9 ;  /* 0x00000009ff0a7e24 */ /* 0x000fe2000f8e00ff */
[----:B------:R-:W-:Y:S01]  /*4920*/  @!UP1 UIADD3 UR9, UPT, UPT, UR7, 0x68, URZ ;  /* 0x0000006807099890 */ /* 0x000fe2000fffe0ff */
[----:B------:R-:W-:Y:S02]  /*4930*/  LOP3.LUT R29, R29, R0, RZ, 0x3c, !PT ;  /* 0x000000001d1d7212 */ /* 0x000fe400078e3cff */
[----:B------:R-:W-:Y:S02]  /*4940*/  SEL R30, R30, RZ, P0 ;  /* 0x000000ff1e1e7207 */ /* 0x000fe40000000000 */
[----:B------:R-:W-:Y:S01]  /*4950*/  IMAD.U32 R11, RZ, RZ, UR8 ;  /* 0x00000008ff0b7e24 */ /* 0x000fe2000f8e00ff */
[----:B------:R-:W-:Y:S01]  /*4960*/  @!P4 R2UR UR14, R10 ;  /* 0x000000000a0ec2ca */ /* 0x000fe200000e0000 */
[----:B------:R-:W-:Y:S01]  /*4970*/  @!UP1 UIADD3 UR8, UPT, UPT, UR7, 0x3200, URZ ;  /* 0x0000320007089890 */ /* 0x000fe2000fffe0ff */
[----:B------:R-:W-:Y:S02]  /*4980*/  VOTEU.ALL UP1, P4 ;  /* 0x0000000000ff7886 */ /* 0x000fe40002020000 */
[----:B------:R-:W-:Y:S11]  /*4990*/  @!P4 R2UR UR15, R11 ;  /* 0x000000000b0fc2ca */ /* 0x000ff600000e0000 */
[----:B------:R-:W-:Y:S02]  /*49a0*/  @!UPT UIADD3 URZ, UPT, UPT, URZ, URZ, URZ ;  /* 0x000000fffffff290 */ /* 0x000fe4000fffe0ff */
[----:B------:R2:W-:Y:S01]  /*49b0*/  @!UP1 UTMALDG.3D [UR8], [UR14], desc[UR18] ;  /* 0x000012080e0095b4 */ /* 0x0005e20008011000 */
[----:B------:R2:W-:Y:S01]  /*49c0*/  @!P4 SYNCS.ARRIVE.TRANS64.RED.A0TR RZ, [UR7+0x68], R23 ;  /* 0x00006817ffffc9a7 */ /* 0x0005e20008300407 */
[----:B------:R-:W-:Y:S01]  /*49d0*/  UPLOP3.LUT UP1, UPT, UPT, UPT, UPT, 0x80, 0x8 ;  /* 0x000000000008789c */ /* 0x000fe20003f2f070 */
[----:B------:R-:W-:Y:S01]  /*49e0*/  SYNCS.ARRIVE.TRANS64.RED.A1T0 RZ, [UR13], RZ ;  /* 0x000000ffffff79a7 */ /* 0x000fe2000810040d */
[----:B------:R-:W-:Y:S09]  /*49f0*/  @P3 BRA `(.L_x_79) ;  /* 0xfffffff000943947 */ /* 0x000ff2000383ffff */
[----:B------:R-:W-:-:S04]  /*4a00*/  SHF.L.U32 R3, R31, 0x1f, RZ ;  /* 0x0000001f1f037819 */ /* 0x000fc800000006ff */
[----:B------:R-:W1:Y:S02]  /*4a10*/  SYNCS.PHASECHK.TRANS64.TRYWAIT P0, [UR7+0x70], R3 ;  /* 0x00007003ff0075a7 */ /* 0x000e640008001107 */
[----:B-1----:R-:W-:Y:S05]  /*4a20*/  @!P0 BRA `(.L_x_80) ;  /* 0x0000004c00fc8947 */ /* 0x002fea0003800000 */
.L_x_166:
[----:B------:R-:W3:Y:S02]  /*4a30*/  SYNCS.PHASECHK.TRANS64.TRYWAIT P0, [UR7+0x78], R3 ;  /* 0x00007803ff0075a7 */ /* 0x000ee40008001107 */
[----:B---3--:R-:W-:Y:S05]  /*4a40*/  @!P0 BRA `(.L_x_81) ;  /* 0x00000050000c8947 */ /* 0x008fea0003800000 */
.L_x_168:
[----:B------:R-:W3:Y:S02]  /*4a50*/  SYNCS.PHASECHK.TRANS64.TRYWAIT P0, [UR7+0x80], R3 ;  /* 0x00008003ff0075a7 */ /* 0x000ee40008001107 */
[----:B---3--:R-:W-:Y:S05]  /*4a60*/  @!P0 BRA `(.L_x_82) ;  /* 0x00000050001c8947 */ /* 0x008fea0003800000 */
.L_x_170:
[----:B-1----:R-:W-:-:S07]  /*4a70*/  MOV R0, UR7 ;  /* 0x0000000700007c02 */ /* 0x002fce0008000f00 */
.L_x_83:
[----:B-1----:R-:W-:-:S04]  /*4a80*/  SHF.L.U32 R3, R31, 0x1f, RZ ;  /* 0x0000001f1f037819 */ /* 0x002fc800000006ff */
[----:B------:R1:W3:Y:S03]  /*4a90*/  SYNCS.PHASECHK.TRANS64.TRYWAIT P0, [R0+URZ+0x88], R3 ;  /* 0x00008803000075a7 */ /* 0x0002e600080011ff */
[----:B---3--:R-:W-:Y:S05]  /*4aa0*/  @!P0 NANOSLEEP.SYNCS 0x989680 ;  /* 0x009896800000895d */ /* 0x008fea0003900000 */
[----:B------:R-:W3:Y:S02]  /*4ab0*/  @!P0 SYNCS.PHASECHK.TRANS64 P0, [R0+URZ+0x88], R3 ;  /* 0x00008803000085a7 */ /* 0x000ee400080010ff */
[----:B--23--:R-:W-:Y:S05]  /*4ac0*/  @P0 EXIT ;  /* 0x000000000000094d */ /* 0x00cfea0003800000 */
[----:B------:R-:W-:Y:S05]  /*4ad0*/  BRA `(.L_x_83) ;  /* 0xfffffffc00e87947 */ /* 0x000fea000383ffff */
.L_x_68:
[----:B------:R-:W-:-:S06]  /*4ae0*/  UISETP.GE.AND UP1, UPT, UR8, 0x4, UPT ;  /* 0x000000040800788c */ /* 0x000fcc000bf26270 */
[----:B------:R-:W-:-:S13]  /*4af0*/  PLOP3.LUT P0, PT, PT, PT, UP1, 0x80, 0x8 ;  /* 0x000000000008781c */ /* 0x000fda0003f0f018 */
[----:B------:R-:W-:Y:S05]  /*4b00*/  @!P0 EXIT ;  /* 0x000000000000894d */ /* 0x000fea0003800000 */
[----:B------:R-:W-:Y:S01]  /*4b10*/  BAR.SYNC.DEFER_BLOCKING 0x6, 0xa0 ;  /* 0x0182800000007b1d */ /* 0x000fe20000010000 */
[C---:B------:R-:W-:Y:S01]  /*4b20*/  IMAD.SHL.U32 R2, R103.reuse, 0x40, RZ ;  /* 0x0000004067027824 */ /* 0x040fe200078e00ff */
[C---:B------:R-:W-:Y:S01]  /*4b30*/  LOP3.LUT R105, R103.reuse, 0x60, RZ, 0xc0, !PT ;  /* 0x0000006067697812 */ /* 0x040fe200078ec0ff */
[C---:B------:R-:W-:Y:S02]  /*4b40*/  IMAD.SHL.U32 R95, R103.reuse, 0x20, RZ ;  /* 0x00000020675f7824 */ /* 0x040fe400078e00ff */
[----:B------:R-:W-:Y:S02]  /*4b50*/  HFMA2 R44, -RZ, RZ, 0, 0 ;  /* 0x00000000ff2c7431 */ /* 0x000fe400000001ff */
[C---:B------:R-:W-:Y:S01]  /*4b60*/  IMAD.SHL.U32 R0, R103.reuse, 0x8, RZ ;  /* 0x0000000867007824 */ /* 0x040fe200078e00ff */
[----:B------:R-:W-:Y:S01]  /*4b70*/  UMOV UR49, 0x400 ;  /* 0x0000040000317882 */ /* 0x000fe20000000000 */
[----:B------:R-:W1:Y:S01]  /*4b80*/  LDC R93, c[0x0][0x370] ;  /* 0x0000dc00ff5d7b82 */ /* 0x000e620000000800 */
[----:B------:R-:W-:Y:S01]  /*4b90*/  ULEA UR49, UR37, UR49, 0x18 ;  /* 0x0000003125317291 */ /* 0x000fe2000f8ec0ff */
[----:B------:R-:W-:Y:S01]  /*4ba0*/  LOP3.LUT R5, R2, 0x180, RZ, 0xc0, !PT ;  /* 0x0000018002057812 */ /* 0x000fe200078ec0ff */
[----:B------:R-:W-:Y:S01]  /*4bb0*/  IMAD.U32 R46, R103, 0x10000, RZ ;  /* 0x00010000672e7824 */ /* 0x000fe200078e00ff */
[----:B------:R-:W-:Y:S01]  /*4bc0*/  LOP3.LUT R95, R95, 0xc00, RZ, 0xc0, !PT ;  /* 0x00000c005f5f7812 */ /* 0x000fe200078ec0ff */
[----:B------:R-:W-:Y:S01]  /*4bd0*/  UIADD3 UR4, UPT, UPT, UR49, 0x4200, URZ ;  /* 0x0000420031047890 */ /* 0x000fe2000fffe0ff */
[----:B------:R-:W-:Y:S01]  /*4be0*/  LOP3.LUT R0, R5, 0x30, R0, 0xf8, !PT ;  /* 0x0000003005007812 */ /* 0x000fe200078ef800 */
[----:B------:R-:W-:Y:S01]  /*4bf0*/  IMAD.SHL.U32 R5, R103, 0x2, RZ ;  /* 0x0000000267057824 */ /* 0x000fe200078e00ff */
[----:B------:R-:W2:Y:S01]  /*4c00*/  LDC R42, c[0x0][0xb0c] ;  /* 0x0002c300ff2a7b82 */ /* 0x000ea20000000800 */
[----:B------:R-:W-:Y:S01]  /*4c10*/  LOP3.LUT R95, R95, 0x40, R2, 0xf8, !PT ;  /* 0x000000405f5f7812 */ /* 0x000fe200078ef802 */
[----:B------:R-:W-:Y:S01]  /*4c20*/  IMAD.MOV.U32 R102, RZ, RZ, RZ ;  /* 0x000000ffff667224 */ /* 0x000fe200078e00ff */
[----:B------:R-:W-:Y:S01]  /*4c30*/  LOP3.LUT R46, R46, 0x600000, RZ, 0xc0, !PT ;  /* 0x006000002e2e7812 */ /* 0x000fe200078ec0ff */
[----:B------:R-:W-:Y:S01]  /*4c40*/  IMAD.MOV.U32 R107, RZ, RZ, RZ ;  /* 0x000000ffff6b7224 */ /* 0x000fe200078e00ff */
[----:B------:R-:W-:-:S02]  /*4c50*/  LOP3.LUT R0, R0, 0x20, R5, 0x78, !PT ;  /* 0x0000002000007812 */ /* 0x000fc400078e7805 */
[----:B------:R-:W-:Y:S02]  /*4c60*/  CS2R R100, SRZ ;  /* 0x0000000000647805 */ /* 0x000fe4000001ff00 */
[----:B------:R-:W-:Y:S01]  /*4c70*/  LOP3.LUT R95, R95, 0x200, R2, 0xf8, !PT ;  /* 0x000002005f5f7812 */ /* 0x000fe200078ef802 */
[----:B------:R-:W4:Y:S01]  /*4c80*/  LDC R92, c[0x0][0xb20] ;  /* 0x0002c800ff5c7b82 */ /* 0x000f220000000800 */
[----:B------:R-:W3:Y:S01]  /*4c90*/  LDS R3, [UR49+0x150] ;  /* 0x00015031ff037984 */ /* 0x000ee20008000800 */
[----:B------:R-:W-:Y:S01]  /*4ca0*/  LOP3.LUT R103, R103, 0x2, RZ, 0xc0, !PT ;  /* 0x0000000267677812 */ /* 0x000fe200078ec0ff */
[----:B------:R-:W-:Y:S01]  /*4cb0*/  IMAD.MOV.U32 R99, RZ, RZ, RZ ;  /* 0x000000ffff637224 */ /* 0x000fe200078e00ff */
[----:B------:R-:W-:Y:S01]  /*4cc0*/  LOP3.LUT R95, R95, R0, RZ, 0xfc, !PT ;  /* 0x000000005f5f7212 */ /* 0x000fe200078efcff */
[----:B------:R-:W-:Y:S01]  /*4cd0*/  IMAD.U32 R104, RZ, RZ, UR4 ;  /* 0x00000004ff687e24 */ /* 0x000fe2000f8e00ff */
[----:B------:R-:W-:Y:S01]  /*4ce0*/  IADD3 R97, PT, PT, -R103, RZ, RZ ;  /* 0x000000ff67617210 */ /* 0x000fe20007ffe1ff */
[----:B------:R-:W1:Y:S01]  /*4cf0*/  LDCU.64 UR52, c[0x0][0x348] ;  /* 0x00006900ff3477ac */ /* 0x000e620008000a00 */
[----:B------:R-:W1:Y:S01]  /*4d00*/  LDC R41, c[0x0][0xb30] ;  /* 0x0002cc00ff297b82 */ /* 0x000e620000000800 */
[----:B------:R-:W1:Y:S01]  /*4d10*/  LDCU.64 UR38, c[0x0][0x888] ;  /* 0x00011100ff2677ac */ /* 0x000e620008000a00 */
[----:B------:R-:W1:Y:S06]  /*4d20*/  LDCU.64 UR44, c[0x0][0x890] ;  /* 0x00011200ff2c77ac */ /* 0x000e6c0008000a00 */
[----:B------:R-:W1:Y:S01]  /*4d30*/  LDC.64 R88, c[0x0][0xb10] ;  /* 0x0002c400ff587b82 */ /* 0x000e620000000a00 */
[----:B------:R-:W-:-:S07]  /*4d40*/  UIADD3 UR48, UPT, UPT, UR49, 0x200, URZ ;  /* 0x0000020031307890 */ /* 0x000fce000fffe0ff */
[----:B------:R-:W1:Y:S08]  /*4d50*/  LDC.64 R38, c[0x0][0xb18] ;  /* 0x0002c600ff267b82 */ /* 0x000e700000000a00 */
[----:B------:R-:W1:Y:S08]  /*4d60*/  LDC.64 R36, c[0x0][0xb28] ;  /* 0x0002ca00ff247b82 */ /* 0x000e700000000a00 */
[----:B------:R-:W1:Y:S01]  /*4d70*/  LDC.64 R86, c[0x0][0x8b0] ;  /* 0x00022c00ff567b82 */ /* 0x000e620000000a00 */
[----:B---3--:R-:W-:-:S07]  /*4d80*/  IMAD.IADD R46, R3, 0x1, R46 ;  /* 0x00000001032e7824 */ /* 0x008fce00078e022e */
[----:B------:R-:W3:Y:S08]  /*4d90*/  LDC.64 R84, c[0x0][0x8a8] ;  /* 0x00022a00ff547b82 */ /* 0x000ef00000000a00 */
[----:B--2-4-:R-:W1:Y:S02]  /*4da0*/  LDC R94, c[0x0][0x374] ;  /* 0x0000dd00ff5e7b82 */ /* 0x014e640000000800 */
.L_x_125:
[----:B------:R-:W-:Y:S02]  /*4db0*/  LEA R0, R107, UR49, 0x3 ;  /* 0x000000316b007c11 */ /* 0x000fe4000f8e18ff */
[----:B------:R-:W-:Y:S02]  /*4dc0*/  SHF.L.U32 R3, R101, 0x1f, RZ ;  /* 0x0000001f65037819 */ /* 0x000fe400000006ff */
[----:B------:R-:W-:Y:S02]  /*4dd0*/  LEA R16, R107, UR49, 0x4 ;  /* 0x000000316b107c11 */ /* 0x000fe4000f8e20ff */
[----:B------:R-:W2:Y:S02]  /*4de0*/  SYNCS.PHASECHK.TRANS64.TRYWAIT P0, [R0+URZ+0xa0], R3 ;  /* 0x0000a003000075a7 */ /* 0x000ea400080011ff */
[----:B-12---:R-:W-:Y:S05]  /*4df0*/  @!P0 BRA `(.L_x_84) ;  /* 0x0000004c00508947 */ /* 0x006fea0003800000 */
.L_x_171:
[----:B------:R-:W4:Y:S01]  /*4e00*/  LDC.64 R12, c[0x0][0xb10] ;  /* 0x0002c400ff0c7b82 */ /* 0x000f220000000a00 */
[----:B------:R-:W3:Y:S01]  /*4e10*/  LDS.128 R16, [R16+0x130] ;  /* 0x0001300010107984 */ /* 0x000ee20000000c00 */
[----:B-1----:R-:W-:Y:S01]  /*4e20*/  ISETP.NE.AND P1, PT, R41, 0x1, PT ;  /* 0x000000012900780c */ /* 0x002fe20003f25270 */
[----:B--2---:R-:W-:Y:S01]  /*4e30*/  VIADD R0, R0, 0xb0 ;  /* 0x000000b000007836 */ /* 0x004fe20000000000 */
[----:B------:R-:W-:Y:S04]  /*4e40*/  ISETP.GE.AND P0, PT, R40, 0x1, PT ;  /* 0x000000012800780c */ /* 0x000fe80003f06270 */
[----:B------:R-:W1:Y:S01]  /*4e50*/  LDC.64 R10, c[0x0][0xb18] ;  /* 0x0002c600ff0a7b82 */ /* 0x000e620000000a00 */
[----:B------:R-:W-:Y:S01]  /*4e60*/  PRMT R0, RZ, 0x654, R0 ;  /* 0x00000654ff007816 */ /* 0x000fe20000000000 */
[----:B------:R-:W-:Y:S01]  /*4e70*/  @!PT LDS RZ, [RZ] ;  /* 0x00000000fffff984 */ /* 0x000fe20000000800 */
[----:B------:R-:W-:Y:S01]  /*4e80*/  @!PT LDS RZ, [RZ] ;  /* 0x00000000fffff984 */ /* 0x000fe20000000800 */
[----:B------:R-:W-:Y:S01]  /*4e90*/  @!PT LDS RZ, [RZ] ;  /* 0x00000000fffff984 */ /* 0x000fe20000000800 */
[----:B------:R-:W-:Y:S01]  /*4ea0*/  @!PT LDS RZ, [RZ] ;  /* 0x00000000fffff984 */ /* 0x000fe20000000800 */
[----:B------:R2:W-:Y:S06]  /*4eb0*/  MEMBAR.ALL.CTA ;  /* 0x0000000000007992 */ /* 0x0005ec0000008000 */
[----:B--2---:R-:W2:Y:S01]  /*4ec0*/  FENCE.VIEW.ASYNC.S ;  /* 0x00000000000073c6 */ /* 0x004ea20000000000 */
[----:B------:R-:W1:Y:S08]  /*4ed0*/  @!P1 LDC R14, c[0x0][0xb20] ;  /* 0x0002c800ff0e9b82 */ /* 0x000e700000000800 */
[----:B------:R-:W1:Y:S01]  /*4ee0*/  @!P1 LDC R9, c[0x0][0xb0c] ;  /* 0x0002c300ff099b82 */ /* 0x000e620000000800 */
[----:B--2---:R2:W-:Y:S01]  /*4ef0*/  SYNCS.ARRIVE.TRANS64.RED.A1T0 RZ, [R0+URZ], RZ ;  /* 0x000000ff00ff79a7 */ /* 0x0045e200081004ff */
[----:B---3--:R-:W-:Y:S04]  /*4f00*/  LOP3.LUT P4, RZ, R18, 0x1, RZ, 0xc0, !PT ;  /* 0x0000000112ff7812 */ /* 0x008fe8000788c0ff */
[----:B------:R-:W-:Y:S09]  /*4f10*/  P2R R106, PR, RZ, 0x10 ;  /* 0x00000010ff6a7803 */ /* 0x000ff20000000000 */
[----:B------:R-:W-:Y:S02]  /*4f20*/  @P4 MOV R45, R16 ;  /* 0x00000010002d4202 */ /* 0x000fe40000000f00 */
[----:B------:R-:W-:Y:S01]  /*4f30*/  @P4 LOP3.LUT R43, R17, 0xffff, RZ, 0xc0, !PT ;  /* 0x0000ffff112b4812 */ /* 0x000fe200078ec0ff */
[----:B--2-4-:R-:W-:Y:S06]  /*4f40*/  @!P0 BRA `(.L_x_85) ;  /* 0x0000000000a48947 */ /* 0x014fec0003800000 */
[----:B------:R-:W-:Y:S01]  /*4f50*/  IMAD.HI.U32 R23, R94, R39, RZ ;  /* 0x000000275e177227 */ /* 0x000fe200078e00ff */
[----:B------:R-:W-:Y:S02]  /*4f60*/  ISETP.NE.AND P0, PT, R38, 0x1, PT ;  /* 0x000000012600780c */ /* 0x000fe40003f05270 */
[----:B------:R-:W-:Y:S01]  /*4f70*/  ISETP.NE.AND P2, PT, R40, 0x1, PT ;  /* 0x000000012800780c */ /* 0x000fe20003f45270 */
[----:B------:R-:W-:Y:S01]  /*4f80*/  IMAD.HI.U32 R22, R93, R88, RZ ;  /* 0x000000585d167227 */ /* 0x000fe200078e00ff */
[----:B------:R-:W-:Y:S02]  /*4f90*/  SHF.R.U32.HI R23, RZ, R92, R23 ;  /* 0x0000005cff177219 */ /* 0x000fe40000011617 */
[----:B------:R-:W-:Y:S01]  /*4fa0*/  ISETP.NE.AND P3, PT, R42, 0x1, PT ;  /* 0x000000012a00780c */ /* 0x000fe20003f65270 */
[----:B------:R-:W-:Y:S01]  /*4fb0*/  IMAD.HI.U32 R26, R45, R88, RZ ;  /* 0x000000582d1a7227 */ /* 0x000fe200078e00ff */
[----:B------:R-:W-:Y:S02]  /*4fc0*/  SHF.R.U32.HI R22, RZ, R89, R22 ;  /* 0x00000059ff167219 */ /* 0x000fe40000011616 */
[----:B------:R-:W-:Y:S01]  /*4fd0*/  SEL R3, R94, R23, !P0 ;  /* 0x000000175e037207 */ /* 0x000fe20004000000 */
[----:B------:R-:W-:Y:S01]  /*4fe0*/  IMAD.HI.U32 R23, R43, R39, RZ ;  /* 0x000000272b177227 */ /* 0x000fe200078e00ff */
[----:B------:R-:W-:Y:S02]  /*4ff0*/  SEL R7, R93, R22, !P3 ;  /* 0x000000165d077207 */ /* 0x000fe40005800000 */
[----:B------:R-:W-:Y:S01]  /*5000*/  SHF.R.U32.HI R26, RZ, R89, R26 ;  /* 0x00000059ff1a7219 */ /* 0x000fe2000001161a */
[-C--:B------:R-:W-:Y:S04]  /*5010*/  IMAD.HI.U32 R22, R3, R36.reuse, RZ ;  /* 0x0000002403167227 */ /* 0x080fe800078e00ff */
[----:B------:R-:W-:Y:S01]  /*5020*/  IMAD.HI.U32 R24, R7, R36, RZ ;  /* 0x0000002407187227 */ /* 0x000fe200078e00ff */
[-C--:B------:R-:W-:Y:S02]  /*5030*/  @P2 SHF.R.U32.HI R3, RZ, R37.reuse, R22 ;  /* 0x00000025ff032219 */ /* 0x080fe40000011616 */
[----:B------:R-:W-:Y:S02]  /*5040*/  SHF.R.U32.HI R22, RZ, R92, R23 ;  /* 0x0000005cff167219 */ /* 0x000fe40000011617 */
[----:B------:R-:W-:Y:S01]  /*5050*/  @P2 SHF.R.U32.HI R7, RZ, R37, R24 ;  /* 0x00000025ff072219 */ /* 0x000fe20000011618 */
[C---:B------:R-:W-:Y:S01]  /*5060*/  IMAD R2, R40.reuse, R3, RZ ;  /* 0x0000000328027224 */ /* 0x040fe200078e02ff */
[----:B------:R-:W-:Y:S02]  /*5070*/  SEL R5, R43, R22, !P0 ;  /* 0x000000162b057207 */ /* 0x000fe40004000000 */
[----:B------:R-:W-:Y:S01]  /*5080*/  SEL R3, R45, R26, !P3 ;  /* 0x0000001a2d037207 */ /* 0x000fe20005800000 */
[----:B------:R-:W-:Y:S01]  /*5090*/  IMAD R4, R40, R7, RZ ;  /* 0x0000000728047224 */ /* 0x000fe200078e02ff */
[C---:B------:R-:W-:Y:S01]  /*50a0*/  ISETP.GE.AND P0, PT, R5.reuse, R2, PT ;  /* 0x000000020500720c */ /* 0x040fe20003f06270 */
[----:B------:R-:W-:Y:S03]  /*50b0*/  IMAD.HI.U32 R6, R5, R36, RZ ;  /* 0x0000002405067227 */ /* 0x000fe600078e00ff */
[----:B------:R-:W-:Y:S01]  /*50c0*/  ISETP.GE.OR P0, PT, R3, R4, P0 ;  /* 0x000000040300720c */ /* 0x000fe20000706670 */
[----:B------:R-:W-:Y:S01]  /*50d0*/  IMAD.MOV R4, RZ, RZ, -R3 ;  /* 0x000000ffff047224 */ /* 0x000fe200078e0a03 */
[-C--:B------:R-:W-:Y:S03]  /*50e0*/  SHF.R.U32.HI R6, RZ, R37.reuse, R6 ;  /* 0x00000025ff067219 */ /* 0x080fe60000011606 */
[----:B------:R-:W-:Y:S01]  /*50f0*/  IMAD R45, R42, R4, R45 ;  /* 0x000000042a2d7224 */ /* 0x000fe200078e022d */
[----:B------:R-:W-:Y:S05]  /*5100*/  SEL R15, R5, R6, !P2 ;  /* 0x00000006050f7207 */ /* 0x000fea0005000000 */
[----:B------:R-:W-:Y:S02]  /*5110*/  IMAD.MOV R6, RZ, RZ, -R15 ;  /* 0x000000ffff067224 */ /* 0x000fe400078e0a0f */
[C---:B------:R-:W-:Y:S04]  /*5120*/  @!P0 IMAD.HI.U32 R2, R3.reuse, R36, RZ ;  /* 0x0000002403028227 */ /* 0x040fe800078e00ff */
[----:B------:R-:W-:Y:S01]  /*5130*/  IMAD R6, R40, R6, R5 ;  /* 0x0000000628067224 */ /* 0x000fe200078e0205 */
[----:B------:R-:W-:Y:S04]  /*5140*/  @!P0 SHF.R.U32.HI R2, RZ, R37, R2 ;  /* 0x00000025ff028219 */ /* 0x000fe80000011602 */
[----:B------:R-:W-:Y:S02]  /*5150*/  @!P0 SEL R0, R3, R2, !P2 ;  /* 0x0000000203008207 */ /* 0x000fe40005000000 */
[----:B------:R-:W-:Y:S02]  /*5160*/  IADD3 R2, PT, PT, -R5, RZ, RZ ;  /* 0x000000ff05027210 */ /* 0x000fe40007ffe1ff */
[----:B------:R-:W-:Y:S01]  /*5170*/  @!P0 IADD3 R8, PT, PT, R15, -R0, RZ ;  /* 0x800000000f088210 */ /* 0x000fe20007ffe0ff */
[----:B------:R-:W-:Y:S02]  /*5180*/  @!P0 IMAD R0, R7, R6, R0 ;  /* 0x0000000607008224 */ /* 0x000fe400078e0200 */
[----:B------:R-:W-:Y:S02]  /*5190*/  IMAD R43, R38, R2, R43 ;  /* 0x00000002262b7224 */ /* 0x000fe400078e022b */
[----:B------:R-:W-:Y:S02]  /*51a0*/  @!P0 IMAD R5, R8, R40, R3 ;  /* 0x0000002808058224 */ /* 0x000fe400078e0203 */
[----:B------:R-:W-:Y:S04]  /*51b0*/  @!P0 IMAD.MOV.U32 R3, RZ, RZ, R0 ;  /* 0x000000ffff038224 */ /* 0x000fe800078e0000 */
[----:B------:R-:W-:Y:S02]  /*51c0*/  IMAD R45, R3, R42, R45 ;  /* 0x0000002a032d7224 */ /* 0x000fe400078e022d */
[----:B------:R-:W-:Y:S07]  /*51d0*/  IMAD R43, R5, R38, R43 ;  /* 0x00000026052b7224 */ /* 0x000fee00078e022b */
.L_x_85:
[----:B-1----:R-:W-:Y:S01]  /*51e0*/  @!P1 ISETP.NE.AND P0, PT, R10, 0x1, PT ;  /* 0x000000010a00980c */ /* 0x002fe20003f05270 */
[----:B------:R-:W-:Y:S01]  /*51f0*/  @!P1 IMAD.HI.U32 R0, R45, R12, RZ ;  /* 0x0000000c2d009227 */ /* 0x000fe200078e00ff */
[----:B------:R-:W-:Y:S01]  /*5200*/  @!P1 ISETP.NE.AND P2, PT, R9, 0x1, PT ;  /* 0x000000010900980c */ /* 0x000fe20003f45270 */
[----:B------:R-:W-:Y:S01]  /*5210*/  ULOP3.LUT UP0, URZ, UR48, 0x1b0, URZ, 0xc0, !UPT ;  /* 0x000001b030ff7892 */ /* 0x000fe2000f80c0ff */
[----:B------:R-:W-:Y:S01]  /*5220*/  R2UR UR42, R21 ;  /* 0x00000000152a72ca */ /* 0x000fe200000e0000 */
[----:B------:R-:W-:Y:S01]  /*5230*/  @!P1 IMAD.HI.U32 R3, R43, R11, RZ ;  /* 0x0000000b2b039227 */ /* 0x000fe200078e00ff */
[----:B------:R-:W-:Y:S02]  /*5240*/  @!P1 SHF.R.U32.HI R0, RZ, R13, R0 ;  /* 0x0000000dff009219 */ /* 0x000fe40000011600 */
[----:B------:R-:W-:Y:S01]  /*5250*/  R2UR UR41, R20 ;  /* 0x00000000142972ca */ /* 0x000fe200000e0000 */
[----:B------:R-:W-:Y:S01]  /*5260*/  VIADD R107, R107, 0x1 ;  /* 0x000000016b6b7836 */ /* 0x000fe20000000000 */
[----:B------:R-:W-:Y:S02]  /*5270*/  @!P1 SHF.R.U32.HI R2, RZ, R14, R3 ;  /* 0x0000000eff029219 */ /* 0x000fe40000011603 */
[----:B------:R-:W-:Y:S02]  /*5280*/  @!P1 SEL R3, R45, R0, !P2 ;  /* 0x000000002d039207 */ /* 0x000fe40005000000 */
[----:B------:R-:W-:Y:S02]  /*5290*/  @!P1 SEL R2, R43, R2, !P0 ;  /* 0x000000022b029207 */ /* 0x000fe40004000000 */
[----:B------:R-:W-:Y:S01]  /*52a0*/  @P4 SHF.R.U32.HI R98, RZ, 0x10, R17 ;  /* 0x00000010ff624819 */ /* 0x000fe20000011611 */
[----:B------:R-:W-:Y:S02]  /*52b0*/  USHF.L.U32 UR42, UR42, 0x6, URZ ;  /* 0x000000062a2a7899 */ /* 0x000fe400080006ff */
[----:B------:R-:W-:Y:S02]  /*52c0*/  @!P1 IMAD.IADD R0, R2, 0x1, -R3 ;  /* 0x0000000102009824 */ /* 0x000fe400078e0a03 */
[----:B------:R-:W-:Y:S01]  /*52d0*/  @!P1 IMAD.IADD R2, R3, 0x1, -R2 ;  /* 0x0000000103029824 */ /* 0x000fe200078e0a02 */
[----:B------:R-:W-:Y:S01]  /*52e0*/  USHF.L.U32 UR41, UR41, 0x8, URZ ;  /* 0x0000000829297899 */ /* 0x000fe200080006ff */
[----:B------:R-:W-:Y:S02]  /*52f0*/  @!P1 IMAD R45, R0, R9, R45 ;  /* 0x00000009002d9224 */ /* 0x000fe400078e022d */
[----:B------:R-:W-:Y:S01]  /*5300*/  @!P1 IMAD R43, R2, R10, R43 ;  /* 0x0000000a022b9224 */ /* 0x000fe200078e022b */
[----:B------:R-:W-:Y:S08]  /*5310*/  BRA.U !UP0, `(.L_x_86) ;  /* 0x0000000108407547 */ /* 0x000ff0000b800000 */
[----:B------:R-:W1:Y:S01]  /*5320*/  LDCU.64 UR8, c[0x4][0x88] ;  /* 0x01001100ff0877ac */ /* 0x000e620008000a00 */
[----:B------:R-:W-:Y:S01]  /*5330*/  MOV R3, 0x0 ;  /* 0x0000000000037802 */ /* 0x000fe20000000f00 */
[----:B------:R-:W-:Y:S02]  /*5340*/  HFMA2 R12, -RZ, RZ, 0, 5.9604644775390625e-08 ;  /* 0x00000001ff0c7431 */ /* 0x000fe400000001ff */
[----:B------:R-:W-:Y:S02]  /*5350*/  IMAD.MOV.U32 R8, RZ, RZ, 0x70 ;  /* 0x00000070ff087424 */ /* 0x000fe400078e00ff */
[----:B------:R-:W-:Y:S01]  /*5360*/  IMAD.MOV.U32 R13, RZ, RZ, RZ ;  /* 0x000000ffff0d7224 */ /* 0x000fe200078e00ff */
[----:B------:R-:W2:Y:S01]  /*5370*/  LDCU.64 UR6, c[0x4][0x90] ;  /* 0x01001200ff0677ac */ /* 0x000ea20008000a00 */
[----:B------:R-:W3:Y:S01]  /*5380*/  LDC.64 R2, c[0x4][R3] ;  /* 0x0100000003027b82 */ /* 0x000ee20000000a00 */
[----:B------:R-:W4:Y:S01]  /*5390*/  LDCU.64 UR4, c[0x4][0x8] ;  /* 0x01000100ff0477ac */ /* 0x000f220008000a00 */
[----:B-1----:R-:W-:Y:S01]  /*53a0*/  MOV R5, UR9 ;  /* 0x0000000900057c02 */ /* 0x002fe20008000f00 */
[----:B------:R-:W-:Y:S01]  /*53b0*/  IMAD.U32 R4, RZ, RZ, UR8 ;  /* 0x00000008ff047e24 */ /* 0x000fe2000f8e00ff */
[----:B--2---:R-:W-:Y:S01]  /*53c0*/  MOV R7, UR7 ;  /* 0x0000000700077c02 */ /* 0x004fe20008000f00 */
[----:B------:R-:W-:Y:S01]  /*53d0*/  IMAD.U32 R6, RZ, RZ, UR6 ;  /* 0x00000006ff067e24 */ /* 0x000fe2000f8e00ff */
[----:B----4-:R-:W-:Y:S01]  /*53e0*/  MOV R11, UR5 ;  /* 0x00000005000b7c02 */ /* 0x010fe20008000f00 */
[----:B------:R-:W-:Y:S02]  /*53f0*/  IMAD.U32 R10, RZ, RZ, UR4 ;  /* 0x00000004ff0a7e24 */ /* 0x000fe4000f8e00ff */
[----:B------:R-:W-:Y:S07]  /*5400*/  LEPC R20, `(.L_x_86) ;  /* 0x000000001014794e */ /* 0x000fee0000000000 */
[----:B---3-5:R-:W-:Y:S05]  /*5410*/  CALL.ABS.NOINC R2 ;  /* 0x0000000002007343 */ /* 0x028fea0003c00000 */
.L_x_86:
[----:B------:R-:W-:Y:S01]  /*5420*/  LOP3.LUT P0, RZ, R104, 0x1b0, RZ, 0xc0, !PT ;  /* 0x000001b068ff7812 */ /* 0x000fe2000780c0ff */
[----:B------:R-:W-:Y:S11]  /*5430*/  BSSY.RECONVERGENT B6, `(.L_x_87) ;  /* 0x0000013000067945 */ /* 0x000ff60003800200 */
[----:B------:R-:W-:Y:S01]  /*5440*/  @!UPT UIADD3 URZ, UPT, UPT, URZ, URZ, URZ ;  /* 0x000000fffffff290 */ /* 0x000fe2000fffe0ff */
[----:B------:R-:W-:Y:S05]  /*5450*/  @!P0 BRA `(.L_x_88) ;  /* 0x0000000000408947 */ /* 0x000fea0003800000 */
        /* <DEDUP_REMOVED lines=16> */
.L_x_88:
[----:B------:R-:W-:Y:S05]  /*5560*/  BSYNC.RECONVERGENT B6 ;  /* 0x0000000000067941 */ /* 0x000fea0003800200 */
.L_x_87:
[----:B------:R-:W-:Y:S01]  /*5570*/  ISETP.NE.U32.AND P4, PT, R86, RZ, PT ;  /* 0x000000ff5600720c */ /* 0x000fe20003f85070 */
[----:B------:R-:W-:Y:S01]  /*5580*/  UISETP.NE.AND UP2, UPT, UR50, URZ, UPT ;  /* 0x000000ff3200728c */ /* 0x000fe2000bf45270 */
[----:B------:R-:W-:Y:S01]  /*5590*/  ISETP.NE.U32.AND P2, PT, RZ, UR38, PT ;  /* 0x00000026ff007c0c */ /* 0x000fe2000bf45070 */
[----:B------:R-:W-:Y:S01]  /*55a0*/  UISETP.NE.U32.AND UP1, UPT, UR44, URZ, UPT ;  /* 0x000000ff2c00728c */ /* 0x000fe2000bf25070 */
[----:B------:R-:W-:Y:S01]  /*55b0*/  ISETP.NE.AND.EX P4, PT, R87, RZ, PT, P4 ;  /* 0x000000ff5700720c */ /* 0x000fe20003f85340 */
[----:B------:R-:W-:Y:S01]  /*55c0*/  UPLOP3.LUT UP0, UPT, UPT, UPT, UPT, 0x40, 0x4 ;  /* 0x000000000004789c */ /* 0x000fe20003f0e870 */
[----:B------:R-:W-:Y:S01]  /*55d0*/  ISETP.NE.AND.EX P2, PT, RZ, UR39, PT, P2 ;  /* 0x00000027ff007c0c */ /* 0x000fe2000bf45320 */
[----:B------:R-:W-:Y:S01]  /*55e0*/  UISETP.NE.AND.EX UP1, UPT, UR45, URZ, UPT, UP1 ;  /* 0x000000ff2d00728c */ /* 0x000fe2000bf25310 */
[----:B------:R-:W-:Y:S04]  /*55f0*/  PLOP3.LUT P1, PT, PT, PT, UP2, 0x80, 0x8 ;  /* 0x000000000008781c */ /* 0x000fe80003f2f028 */
[----:B------:R-:W-:Y:S06]  /*5600*/  @UP2 UPLOP3.LUT UP0, UPT, UPT, UPT, UP1, 0x80, 0x8 ;  /* 0x000000000008289c */ /* 0x000fec0003f0f010 */
[----:B------:R-:W-:Y:S01]  /*5610*/  PLOP3.LUT P0, PT, PT, PT, UP0, 0x80, 0x8 ;  /* 0x000000000008781c */ /* 0x000fe20003f0f008 */
[----:B------:R-:W-:Y:S01]  /*5620*/  @!UPT UIADD3 URZ, UPT, UPT, URZ, URZ, URZ ;  /* 0x000000fffffff290 */ /* 0x000fe2000fffe0ff */
[----:B------:R-:W-:Y:S11]  /*5630*/  BRA.U !UP1, `(.L_x_89) ;  /* 0x0000000109387547 */ /* 0x000ff6000b800000 */
[----:B------:R-:W-:Y:S01]  /*5640*/  UISETP.NE.U32.AND UP0, UPT, UR38, URZ, UPT ;  /* 0x000000ff2600728c */ /* 0x000fe2000bf05070 */
[----:B------:R-:W-:Y:S02]  /*5650*/  HFMA2 R0, -RZ, RZ, 0, 5.9604644775390625e-08 ;  /* 0x00000001ff007431 */ /* 0x000fe400000001ff */
[----:B------:R-:W-:Y:S01]  /*5660*/  IMAD.MOV.U32 R91, RZ, RZ, 0x1 ;  /* 0x00000001ff5b7424 */ /* 0x000fe200078e00ff */
[----:B------:R-:W-:Y:S06]  /*5670*/  UISETP.NE.AND.EX UP0, UPT, UR39, URZ, UPT, UP0 ;  /* 0x000000ff2700728c */ /* 0x000fec000bf05300 */
[----:B------:R-:W-:Y:S05]  /*5680*/  PLOP3.LUT P3, PT, PT, PT, UP0, 0x80, 0x8 ;  /* 0x000000000008781c */ /* 0x000fea0003f6f008 */
[----:B------:R-:W1:Y:S01]  /*5690*/  @UP0 LDCU.64 UR6, c[0x0][0x888] ;  /* 0x00011100ff0607ac */ /* 0x000e620008000a00 */
[----:B------:R-:W-:Y:S07]  /*56a0*/  @UP0 UIMAD UR4, UR36, UR44, URZ ;  /* 0x0000002c240402a4 */ /* 0x000fee000f8e02ff */
[----:B------:R-:W-:Y:S01]  /*56b0*/  @!P3 PRMT R91, R0, 0x7610, R91 ;  /* 0x00007610005bb816 */ /* 0x000fe2000000005b */
[----:B-1----:R-:W-:Y:S03]  /*56c0*/  @UP0 UIMAD.WIDE UR6, UR4, 0x4, UR6 ;  /* 0x00000004040608a5 */ /* 0x002fe6000f8e0206 */
[----:B------:R-:W1:Y:S03]  /*56d0*/  @!UP0 LDCU UR4, c[0x0][0x880] ;  /* 0x00011000ff0487ac */ /* 0x000e660008000800 */
[----:B------:R-:W-:Y:S01]  /*56e0*/  IMAD.U32 R2, RZ, RZ, UR6 ;  /* 0x00000006ff027e24 */ /* 0x000fe2000f8e00ff */
[----:B------:R-:W-:Y:S05]  /*56f0*/  MOV R3, UR7 ;  /* 0x0000000700037c02 */ /* 0x000fea0008000f00 */
[----:B-----5:R2:W5:Y:S02]  /*5700*/  @P3 LDG.E R50, desc[UR46][R2.64] ;  /* 0x0000002e02323981 */ /* 0x020564000c1e1900 */
[----:B-12---:R-:W-:Y:S02]  /*5710*/  @!P3 IMAD.U32 R50, RZ, RZ, UR4 ;  /* 0x00000004ff32be24 */ /* 0x006fe4000f8e00ff */
.L_x_89:
[----:B------:R-:W-:Y:S05]  /*5720*/  @!P4 BRA `(.L_x_90) ;  /* 0x000000000020c947 */ /* 0x000fea0003800000 */
[----:B------:R-:W-:Y:S04]  /*5730*/  ISETP.NE.U32.AND P3, PT, R84, RZ, PT ;  /* 0x000000ff5400720c */ /* 0x000fe80003f65070 */
[----:B------:R-:W-:Y:S11]  /*5740*/  ISETP.NE.AND.EX P3, PT, R85, RZ, PT, P3 ;  /* 0x000000ff5500720c */ /* 0x000ff60003f65330 */
[----:B------:R-:W-:Y:S02]  /*5750*/  @!UPT UIADD3 URZ, UPT, UPT, URZ, URZ, URZ ;  /* 0x000000fffffff290 */ /* 0x000fe4000fffe0ff */
[----:B------:R-:W1:Y:S01]  /*5760*/  @P3 LDC.64 R2, c[0x0][0x8a8] ;  /* 0x00022a00ff023b82 */ /* 0x000e620000000a00 */
[----:B------:R-:W-:Y:S04]  /*5770*/  @P3 IMAD R0, R86, UR36, RZ ;  /* 0x0000002456003c24 */ /* 0x000fe8000f8e02ff */
[----:B-1----:R-:W-:Y:S05]  /*5780*/  @P3 IMAD.WIDE R2, R0, 0x4, R2 ;  /* 0x0000000400023825 */ /* 0x002fea00078e0202 */
[----:B-----5:R1:W5:Y:S02]  /*5790*/  @P3 LDG.E R47, desc[UR46][R2.64] ;  /* 0x0000002e022f3981 */ /* 0x020364000c1e1900 */
[----:B-1----:R-:W2:Y:S02]  /*57a0*/  @!P3 LDC R47, c[0x0][0x8a0] ;  /* 0x00022800ff2fbb82 */ /* 0x002ea40000000800 */
.L_x_90:
[----:B-----5:R-:W-:Y:S01]  /*57b0*/  ISETP.NE.AND P4, PT, R50, RZ, PT ;  /* 0x000000ff3200720c */ /* 0x020fe20003f85270 */
[----:B------:R-:W-:Y:S01]  /*57c0*/  BSSY B1, `(.L_x_91) ;  /* 0x0000042000017945 */ /* 0x000fe20003800000 */
[----:B------:R-:W-:Y:S01]  /*57d0*/  SEL R9, RZ, 0xffffffff, P2 ;  /* 0xffffffffff097807 */ /* 0x000fe20001000000 */
[----:B------:R-:W-:Y:S01]  /*57e0*/  IMAD.MOV.U32 R64, RZ, RZ, 0x1 ;  /* 0x00000001ff407424 */ /* 0x000fe200078e00ff */
[----:B------:R-:W-:Y:S02]  /*57f0*/  LOP3.LUT P3, RZ, R91, 0xff, RZ, 0xc0, !PT ;  /* 0x000000ff5bff7812 */ /* 0x000fe4000786c0ff */
[----:B------:R-:W-:Y:S02]  /*5800*/  CS2R R62, SRZ ;  /* 0x00000000003e7805 */ /* 0x000fe4000001ff00 */
[----:B------:R-:W-:Y:S02]  /*5810*/  @P1 SEL R2, RZ, 0xffffffff, P4 ;  /* 0xffffffffff021807 */ /* 0x000fe40002000000 */
[----:B------:R-:W-:Y:S02]  /*5820*/  CS2R R60, SRZ ;  /* 0x00000000003c7805 */ /* 0x000fe4000001ff00 */
[----:B------:R-:W-:Y:S02]  /*5830*/  LEA R0, R100, UR49, 0x3 ;  /* 0x0000003164007c11 */ /* 0x000fe4000f8e18ff */
[----:B------:R-:W-:Y:S02]  /*5840*/  CS2R R58, SRZ ;  /* 0x00000000003a7805 */ /* 0x000fe4000001ff00 */
[----:B------:R-:W-:Y:S02]  /*5850*/  @P0 SEL R2, R9, R2, !P3 ;  /* 0x0000000209020207 */ /* 0x000fe40005800000 */
[----:B------:R-:W-:Y:S02]  /*5860*/  CS2R R56, SRZ ;  /* 0x0000000000387805 */ /* 0x000fe4000001ff00 */
[----:B------:R-:W-:Y:S02]  /*5870*/  LEA R108, R44, UR49, 0x3 ;  /* 0x000000312c6c7c11 */ /* 0x000fe4000f8e18ff */
[----:B------:R-:W-:Y:S02]  /*5880*/  @P1 LOP3.LUT R2, R2, 0x1, RZ, 0xc0, !PT ;  /* 0x0000000102021812 */ /* 0x000fe400078ec0ff */
[----:B------:R-:W-:Y:S02]  /*5890*/  SHF.L.U32 R7, R102, 0x1f, RZ ;  /* 0x0000001f66077819 */ /* 0x000fe400000006ff */
[----:B------:R-:W-:Y:S02]  /*58a0*/  ISETP.NE.U32.OR P6, PT, R2, 0x1, !P1 ;  /* 0x000000010200780c */ /* 0x000fe40004fc5470 */
[----:B------:R-:W-:Y:S02]  /*58b0*/  PLOP3.LUT P2, PT, PT, PT, UP1, 0x80, 0x8 ;  /* 0x000000000008781c */ /* 0x000fe40003f4f018 */
[C---:B------:R-:W-:Y:S02]  /*58c0*/  LEA.HI R5, R44.reuse, R44, RZ, 0x1 ;  /* 0x0000002c2c057211 */ /* 0x040fe400078f08ff */
[----:B------:R-:W-:Y:S02]  /*58d0*/  SEL R2, RZ, 0xffffffff, P4 ;  /* 0xffffffffff027807 */ /* 0x000fe40002000000 */
[----:B------:R-:W-:Y:S01]  /*58e0*/  P2R R72, PR, RZ, 0x40 ;  /* 0x00000040ff487803 */ /* 0x000fe20000000000 */
[C---:B------:R-:W-:Y:S01]  /*58f0*/  IMAD.SHL.U32 R3, R5.reuse, 0x80, RZ ;  /* 0x0000008005037824 */ /* 0x040fe200078e00ff */
[----:B------:R-:W-:Y:S03]  /*5900*/  LOP3.LUT R5, R5, 0xffe, RZ, 0xc0, !PT ;  /* 0x00000ffe05057812 */ /* 0x000fe600078ec0ff */
[----:B------:R-:W-:Y:S02]  /*5910*/  @P6 SHF.L.U32 R11, R99, 0x1f, RZ ;  /* 0x0000001f630b6819 */ /* 0x000fe400000006ff */
[----:B------:R-:W-:Y:S01]  /*5920*/  @P2 SEL R2, R9, R2, !P3 ;  /* 0x0000000209022207 */ /* 0x000fe20005800000 */
[----:B------:R-:W-:Y:S01]  /*5930*/  IMAD.IADD R48, R44, 0x1, -R5 ;  /* 0x000000012c307824 */ /* 0x000fe200078e0a05 */
[----:B------:R-:W1:Y:S01]  /*5940*/  @P6 SYNCS.PHASECHK.TRANS64.TRYWAIT P1, [R0+URZ+0x50], R11 ;  /* 0x0000500b000065a7 */ /* 0x000e6200080211ff */
[----:B------:R-:W-:Y:S02]  /*5950*/  LOP3.LUT R3, R3, 0xffffff00, RZ, 0xc0, !PT ;  /* 0xffffff0003037812 */ /* 0x000fe400078ec0ff */
[----:B------:R-:W-:Y:S03]  /*5960*/  LOP3.LUT R2, R2, 0x1, RZ, 0xc0, !PT ;  /* 0x0000000102027812 */ /* 0x000fe600078ec0ff */
[----:B------:R-:W-:Y:S01]  /*5970*/  IMAD.IADD R3, R46, 0x1, R3 ;  /* 0x000000012e037824 */ /* 0x000fe200078e0203 */
[----:B------:R-:W-:Y:S03]  /*5980*/  ISETP.NE.U32.AND P5, PT, R2, 0x1, PT ;  /* 0x000000010200780c */ /* 0x000fe60003fa5070 */
[----:B------:R-:W-:Y:S01]  /*5990*/  IMAD R48, R48, 0x100000, R3 ;  /* 0x0010000030307824 */ /* 0x000fe200078e0203 */
[----:B------:R-:W-:Y:S01]  /*59a0*/  P2R R65, PR, RZ, 0x20 ;  /* 0x00000020ff417803 */ /* 0x000fe20000000000 */
[----:B------:R3:W4:Y:S01]  /*59b0*/  SYNCS.PHASECHK.TRANS64.TRYWAIT P0, [R108+URZ+0xc0], R7 ;  /* 0x0000c0076c0075a7 */ /* 0x00072200080011ff */
[----:B-1----:R-:W-:Y:S01]  /*59c0*/  @P6 SEL R64, RZ, 0x1, !P1 ;  /* 0x00000001ff406807 */ /* 0x002fe20004800000 */
[----:B---3--:R-:W-:Y:S06]  /*59d0*/  @!P6 BRA `(.L_x_92) ;  /* 0x000000000080e947 */ /* 0x008fec0003800000 */
[----:B------:R-:W-:Y:S01]  /*59e0*/  @P5 IMAD R4, R100, 0x1000, R95 ;  /* 0x0000100064045824 */ /* 0x000fe200078e025f */
[----:B------:R-:W-:Y:S01]  /*59f0*/  ISETP.NE.AND P1, PT, R64, RZ, PT ;  /* 0x000000ff4000720c */ /* 0x000fe20003f25270 */
[----:B------:R-:W-:Y:S01]  /*5a00*/  BSSY B0, `(.L_x_93) ;  /* 0x000000b000007945 */ /* 0x000fe20003800000 */
[----:B------:R-:W-:Y:S01]  /*5a10*/  CS2R R58, SRZ ;  /* 0x00000000003a7805 */ /* 0x000fe2000001ff00 */
[----:B------:R-:W-:Y:S01]  /*5a20*/  @P5 VIADD R2, R4, UR49 ;  /* 0x0000003104025c36 */ /* 0x000fe20008000000 */
[----:B------:R-:W-:Y:S02]  /*5a30*/  CS2R R56, SRZ ;  /* 0x0000000000387805 */ /* 0x000fe4000001ff00 */
[----:B------:R-:W-:Y:S02]  /*5a40*/  CS2R R62, SRZ ;  /* 0x00000000003e7805 */ /* 0x000fe4000001ff00 */
[----:B------:R-:W-:Y:S01]  /*5a50*/  CS2R R60, SRZ ;  /* 0x00000000003c7805 */ /* 0x000fe2000001ff00 */
[----:B------:R-:W-:Y:S04]  /*5a60*/  @P5 IMAD R2, R103, -0x10, R2 ;  /* 0xfffffff067025824 */ /* 0x000fe800078e0202 */
[----:B------:R-:W-:Y:S05]  /*5a70*/  @P1 BRA `(.L_x_94) ;  /* 0x00000000000c1947 */ /* 0x000fea0003800000 */
[----:B------:R-:W-:Y:S04]  /*5a80*/  SHF.L.U32 R3, R99, 0x1f, RZ ;  /* 0x0000001f63037819 */ /* 0x000fe800000006ff */
[----:B------:R-:W1:Y:S02]  /*5a90*/  SYNCS.PHASECHK.TRANS64.TRYWAIT P1, [R0+URZ+0x50], R3 ;  /* 0x00005003000075a7 */ /* 0x000e6400080211ff */
[----:B-1----:R-:W-:Y:S05]  /*5aa0*/  @!P1 BRA `(.L_x_95) ;  /* 0x0000004000389947 */ /* 0x002fea0003800000 */
.L_x_94:
[----:B------:R-:W-:Y:S05]  /*5ab0*/  BSYNC B0 ;  /* 0x0000000000007941 */ /* 0x000fea0003800000 */
.L_x_93:
[----:B------:R-:W-:Y:S01]  /*5ac0*/  ISETP.NE.AND P1, PT, R65, RZ, PT ;  /* 0x000000ff4100720c */ /* 0x000fe20003f25270 */
[----:B-1----:R-:W-:Y:S02]  /*5ad0*/  VIADD R3, R0, 0x70 ;  /* 0x0000007000037836 */ /* 0x002fe40000000000 */
[----:B------:R-:W-:Y:S02]  /*5ae0*/  IMAD.U32 R0, RZ, RZ, UR37 ;  /* 0x00000025ff007e24 */ /* 0x000fe4000f8e00ff */
[----:B------:R-:W-:Y:S03]  /*5af0*/  VIADD R100, R100, 0x1 ;  /* 0x0000000164647836 */ /* 0x000fe60000000000 */
[----:B------:R-:W-:Y:S05]  /*5b00*/  PRMT R0, R0, 0x654, R3 ;  /* 0x0000065400007816 */ /* 0x000fea0000000003 */
[----:B------:R1:W3:Y:S04]  /*5b10*/  @P1 LDS.128 R56, [R4+UR49+0x200] ;  /* 0x0002003104381984 */ /* 0x0002e80008000c00 */
[----:B------:R1:W1:Y:S01]  /*5b20*/  @P1 LDS.128 R60, [R2+0x210] ;  /* 0x00021000023c1984 */ /* 0x0002620000000c00 */
[C---:B------:R-:W-:Y:S01]  /*5b30*/  ISETP.NE.AND P1, PT, R100.reuse, 0x4, PT ;  /* 0x000000046400780c */ /* 0x040fe20003f25270 */
[----:B------:R-:W-:Y:S01]  /*5b40*/  @!PT LDS RZ, [RZ] ;  /* 0x00000000fffff984 */ /* 0x000fe20000000800 */
[----:B------:R-:W-:Y:S01]  /*5b50*/  @!PT LDS RZ, [RZ] ;  /* 0x00000000fffff984 */ /* 0x000fe20000000800 */
[----:B------:R-:W-:Y:S01]  /*5b60*/  @!PT LDS RZ, [RZ] ;  /* 0x00000000fffff984 */ /* 0x000fe20000000800 */
[----:B------:R-:W-:Y:S01]  /*5b70*/  @!PT LDS RZ, [RZ] ;  /* 0x00000000fffff984 */ /* 0x000fe20000000800 */
[----:B------:R5:W-:Y:S06]  /*5b80*/  MEMBAR.ALL.CTA ;  /* 0x0000000000007992 */ /* 0x000bec0000008000 */
[----:B-----5:R-:W5:Y:S01]  /*5b90*/  FENCE.VIEW.ASYNC.S ;  /* 0x00000000000073c6 */ /* 0x020f620000000000 */
[----:B------:R-:W-:Y:S01]  /*5ba0*/  SEL R100, R100, RZ, P1 ;  /* 0x000000ff64647207 */ /* 0x000fe20000800000 */
[----:B-----5:R5:W-:Y:S02]  /*5bb0*/  SYNCS.ARRIVE.TRANS64.RED.A1T0 RZ, [R0+URZ], RZ ;  /* 0x000000ff00ff79a7 */ /* 0x020be400081004ff */
[----:B-----5:R-:W-:Y:S04]  /*5bc0*/  SEL R0, RZ, 0x1, P1 ;  /* 0x00000001ff007807 */ /* 0x020fe80000800000 */
[----:B---3--:R-:W-:Y:S02]  /*5bd0*/  LOP3.LUT R99, R99, R0, RZ, 0x3c, !PT ;  /* 0x0000000063637212 */ /* 0x008fe400078e3cff */
.L_x_92:
[----:B------:R-:W-:Y:S05]  /*5be0*/  BSYNC B1 ;  /* 0x0000000000017941 */ /* 0x000fea0003800000 */
.L_x_91:
[----:B------:R-:W-:Y:S04]  /*5bf0*/  SHF.R.U32.HI R3, RZ, 0x15, R48 ;  /* 0x00000015ff037819 */ /* 0x000fe80000011630 */
[----:B------:R-:W-:Y:S01]  /*5c00*/  LOP3.LUT P1, RZ, R3, 0x3, R96, 0x48, !PT ;  /* 0x0000000303ff7812 */ /* 0x000fe20007824860 */
[----:B------:R-:W-:Y:S01]  /*5c10*/  @!UPT UIADD3 URZ, UPT, UPT, URZ, URZ, URZ ;  /* 0x000000fffffff290 */ /* 0x000fe2000fffe0ff */
[----:B----4-:R-:W-:Y:S11]  /*5c20*/  @P0 BRA `(.L_x_96) ;  /* 0x0000000000080947 */ /* 0x010ff60003800000 */
[----:B------:R-:W3:Y:S02]  /*5c30*/  SYNCS.PHASECHK.TRANS64.TRYWAIT P0, [R108+URZ+0xc0], R7 ;  /* 0x0000c0076c0075a7 */ /* 0x000ee400080011ff */
[----:B---3--:R-:W-:Y:S05]  /*5c40*/  @!P0 BRA `(.L_x_97) ;  /* 0x0000003c00e48947 */ /* 0x008fea0003800000 */
.L_x_96:
[----:B------:R-:W-:Y:S05]  /*5c50*/  @!P1 BRA `(.L_x_98) ;  /* 0x0000000000409947 */ /* 0x000fea0003800000 */
[----:B------:R-:W4:Y:S01]  /*5c60*/  LDCU.64 UR8, c[0x4][0x78] ;  /* 0x01000f00ff0877ac */ /* 0x000f220008000a00 */
[----:B------:R-:W-:Y:S01]  /*5c70*/  MOV R3, 0x0 ;  /* 0x0000000000037802 */ /* 0x000fe20000000f00 */
[----:B------:R-:W-:Y:S02]  /*5c80*/  HFMA2 R12, -RZ, RZ, 0, 5.9604644775390625e-08 ;  /* 0x00000001ff0c7431 */ /* 0x000fe400000001ff */
[----:B------:R-:W-:Y:S02]  /*5c90*/  IMAD.MOV.U32 R8, RZ, RZ, 0x192 ;  /* 0x00000192ff087424 */ /* 0x000fe400078e00ff */
[----:B------:R-:W-:Y:S01]  /*5ca0*/  IMAD.MOV.U32 R13, RZ, RZ, RZ ;  /* 0x000000ffff0d7224 */ /* 0x000fe200078e00ff */
[----:B------:R-:W3:Y:S01]  /*5cb0*/  LDCU.64 UR6, c[0x4][0x80] ;  /* 0x01001000ff0677ac */ /* 0x000ee20008000a00 */
[----:B-1----:R-:W1:Y:S01]  /*5cc0*/  LDC.64 R2, c[0x4][R3] ;  /* 0x0100000003027b82 */ /* 0x002e620000000a00 */
[----:B------:R-:W5:Y:S01]  /*5cd0*/  LDCU.64 UR4, c[0x4][0x18] ;  /* 0x01000300ff0477ac */ /* 0x000f620008000a00 */
[----:B----4-:R-:W-:Y:S01]  /*5ce0*/  MOV R5, UR9 ;  /* 0x0000000900057c02 */ /* 0x010fe20008000f00 */
[----:B------:R-:W-:Y:S01]  /*5cf0*/  IMAD.U32 R4, RZ, RZ, UR8 ;  /* 0x00000008ff047e24 */ /* 0x000fe2000f8e00ff */
[----:B---3--:R-:W-:Y:S01]  /*5d00*/  MOV R7, UR7 ;  /* 0x0000000700077c02 */ /* 0x008fe20008000f00 */
[----:B------:R-:W-:Y:S01]  /*5d10*/  IMAD.U32 R6, RZ, RZ, UR6 ;  /* 0x00000006ff067e24 */ /* 0x000fe2000f8e00ff */
[----:B-----5:R-:W-:Y:S01]  /*5d20*/  MOV R11, UR5 ;  /* 0x00000005000b7c02 */ /* 0x020fe20008000f00 */
[----:B------:R-:W-:Y:S02]  /*5d30*/  IMAD.U32 R10, RZ, RZ, UR4 ;  /* 0x00000004ff0a7e24 */ /* 0x000fe4000f8e00ff */
[----:B------:R-:W-:Y:S07]  /*5d40*/  LEPC R20, `(.L_x_98) ;  /* 0x000000001014794e */ /* 0x000fee0000000000 */
[----:B-12---:R-:W-:Y:S05]  /*5d50*/  CALL.ABS.NOINC R2 ;  /* 0x0000000002007343 */ /* 0x006fea0003c00000 */
.L_x_98:
[----:B------:R-:W-:Y:S05]  /*5d60*/  WARPSYNC.ALL ;  /* 0x0000000000007948 */ /* 0x000fea0003800000 */
[----:B------:R-:W-:Y:S01]  /*5d70*/  R2UR UR4, R48 ;  /* 0x00000000300472ca */ /* 0x000fe200000e0000 */
[----:B------:R-:W-:Y:S01]  /*5d80*/  BSSY.RECONVERGENT B0, `(.L_x_99) ;  /* 0x00000a1000007945 */ /* 0x000fe20003800200 */
[C---:B------:R-:W-:Y:S02]  /*5d90*/  SHF.L.U32 R51, R56.reuse, 0x10, RZ ;  /* 0x0000001038337819 */ /* 0x040fe400000006ff */
[C---:B------:R-:W-:Y:S02]  /*5da0*/  PRMT R49, R56.reuse, 0x8880, RZ ;  /* 0x0000888038317816 */ /* 0x040fe400000000ff */
[----:B------:R-:W-:Y:S02]  /*5db0*/  SHF.R.S32.HI R51, RZ, 0x18, R51 ;  /* 0x00000018ff337819 */ /* 0x000fe40000011433 */
[----:B------:R-:W-:Y:S02]  /*5dc0*/  SHF.L.U32 R52, R56, 0x8, RZ ;  /* 0x0000000838347819 */ /* 0x000fe400000006ff */
[C---:B------:R-:W-:Y:S02]  /*5dd0*/  PRMT R54, R58.reuse, 0x8880, RZ ;  /* 0x000088803a367816 */ /* 0x040fe400000000ff */
[----:B------:R-:W-:Y:S01]  /*5de0*/  SHF.L.U32 R53, R58, 0x8, RZ ;  /* 0x000000083a357819 */ /* 0x000fe200000006ff */
[----:B-1-3--:R-:W-:Y:S01]  /*5df0*/  LDTM.16dp32bit_t0_t15.x32 R4, tmem[UR4] ;  /* 0x00000004000479ee */ /* 0x00afe20008a80000 */
[----:B------:R-:W2:Y:S01]  /*5e00*/  LDTM.16dp32bit_t16_t31.x32 R4, tmem[UR4+0x20] ;  /* 0x00002004000479ee */ /* 0x000ea20008aa0000 */
[----:B------:R-:W-:Y:S02]  /*5e10*/  IADD3 R67, PT, PT, R95, UR49, RZ ;  /* 0x000000315f437c10 */ /* 0x000fe4000fffe0ff */
[----:B------:R-:W-:Y:S02]  /*5e20*/  SHF.L.U32 R66, R97, 0x4, RZ ;  /* 0x0000000461427819 */ /* 0x000fe400000006ff */
[----:B------:R-:W-:Y:S02]  /*5e30*/  SHF.R.S32.HI R53, RZ, 0x18, R53 ;  /* 0x00000018ff357819 */ /* 0x000fe40000011435 */
[----:B------:R-:W-:Y:S02]  /*5e40*/  IADD3 R109, PT, PT, R67, R66, RZ ;  /* 0x00000042436d7210 */ /* 0x000fe40007ffe0ff */
[----:B------:R-:W-:Y:S02]  /*5e50*/  ISETP.NE.AND P0, PT, R105, RZ, PT ;  /* 0x000000ff6900720c */ /* 0x000fe40003f05270 */
[----:B------:R-:W-:Y:S01]  /*5e60*/  ISETP.NE.AND P6, PT, R72, RZ, PT ;  /* 0x000000ff4800720c */ /* 0x000fe20003fc5270 */
[----:B--2---:R-:W-:Y:S11]  /*5e70*/  IMAD R0, R47, R4, RZ ;  /* 0x000000042f007224 */ /* 0x004ff600078e02ff */
[----:B------:R-:W-:Y:S01]  /*5e80*/  @!UPT UIADD3 URZ, UPT, UPT, URZ, URZ, URZ ;  /* 0x000000fffffff290 */ /* 0x000fe2000fffe0ff */
[----:B------:R-:W-:Y:S01]  /*5e90*/  @P6 SHF.L.U32 R74, R99, 0x1f, RZ ;  /* 0x0000001f634a6819 */ /* 0x000fe200000006ff */
[----:B------:R-:W-:Y:S02]  /*5ea0*/  IMAD R2, R47, R5, RZ ;  /* 0x000000052f027224 */ /* 0x000fe400078e02ff */
[----:B------:R-:W-:Y:S01]  /*5eb0*/  IMAD R0, R49, R50, R0 ;  /* 0x0000003231007224 */ /* 0x000fe200078e0200 */
[----:B------:R-:W-:Y:S01]  /*5ec0*/  SHF.R.S32.HI R49, RZ, 0x18, R52 ;  /* 0x00000018ff317819 */ /* 0x000fe20000011434 */
[----:B------:R-:W-:Y:S01]  /*5ed0*/  IMAD R3, R47, R6, RZ ;  /* 0x000000062f037224 */ /* 0x000fe200078e02ff */
[----:B------:R-:W-:Y:S01]  /*5ee0*/  SHF.L.U32 R52, R57, 0x10, RZ ;  /* 0x0000001039347819 */ /* 0x000fe200000006ff */
[-C--:B------:R-:W-:Y:S01]  /*5ef0*/  IMAD R2, R51, R50.reuse, R2 ;  /* 0x0000003233027224 */ /* 0x080fe200078e0202 */
[----:B------:R-:W-:Y:S01]  /*5f00*/  SHF.R.S32.HI R51, RZ, 0x18, R56 ;  /* 0x00000018ff337819 */ /* 0x000fe20000011438 */
[----:B------:R-:W-:Y:S02]  /*5f10*/  IMAD R7, R47, R7, RZ ;  /* 0x000000072f077224 */ /* 0x000fe400078e02ff */
[-C--:B------:R-:W-:Y:S01]  /*5f20*/  IMAD R3, R49, R50.reuse, R3 ;  /* 0x0000003231037224 */ /* 0x080fe200078e0203 */
[----:B------:R-:W-:Y:S01]  /*5f30*/  PRMT R49, R57, 0x8880, RZ ;  /* 0x0000888039317816 */ /* 0x000fe200000000ff */
[----:B------:R-:W-:Y:S01]  /*5f40*/  IMAD R7, R51, R50, R7 ;  /* 0x0000003233077224 */ /* 0x000fe200078e0207 */
[----:B------:R-:W-:Y:S01]  /*5f50*/  SHF.R.S32.HI R51, RZ, 0x18, R52 ;  /* 0x00000018ff337819 */ /* 0x000fe20000011434 */
[----:B------:R-:W-:Y:S02]  /*5f60*/  IMAD R4, R47, R8, RZ ;  /* 0x000000082f047224 */ /* 0x000fe400078e02ff */
[----:B------:R-:W-:Y:S01]  /*5f70*/  IMAD.SHL.U32 R52, R57, 0x100, RZ ;  /* 0x0000010039347824 */ /* 0x000fe200078e00ff */
[----:B------:R-:W-:Y:S01]  /*5f80*/  I2IP.S8.S32.SAT R55, R7, R3, RZ ;  /* 0x0000000307377239 */ /* 0x000fe200000014ff */
[----:B------:R-:W-:Y:S02]  /*5f90*/  IMAD R5, R47, R9, RZ ;  /* 0x000000092f057224 */ /* 0x000fe400078e02ff */
[----:B------:R-:W-:Y:S01]  /*5fa0*/  IMAD R4, R49, R50, R4 ;  /* 0x0000003231047224 */ /* 0x000fe200078e0204 */
[----:B------:R-:W-:Y:S01]  /*5fb0*/  SHF.R.S32.HI R49, RZ, 0x18, R52 ;  /* 0x00000018ff317819 */ /* 0x000fe20000011434 */
[----:B------:R-:W-:Y:S01]  /*5fc0*/  IMAD R6, R47, R10, RZ ;  /* 0x0000000a2f067224 */ /* 0x000fe200078e02ff */
[----:B------:R-:W-:Y:S01]  /*5fd0*/  I2IP.S8.S32.SAT R68, R2, R0, R55 ;  /* 0x0000000002447239 */ /* 0x000fe20000001437 */
[-C--:B------:R-:W-:Y:S01]  /*5fe0*/  IMAD R5, R51, R50.reuse, R5 ;  /* 0x0000003233057224 */ /* 0x080fe200078e0205 */
[----:B------:R-:W-:Y:S01]  /*5ff0*/  SHF.L.U32 R52, R58, 0x10, RZ ;  /* 0x000000103a347819 */ /* 0x000fe200000006ff */
[----:B------:R-:W-:Y:S01]  /*6000*/  IMAD R11, R47, R11, RZ ;  /* 0x0000000b2f0b7224 */ /* 0x000fe200078e02ff */
[----:B------:R-:W-:Y:S01]  /*6010*/  SHF.R.S32.HI R51, RZ, 0x18, R57 ;  /* 0x00000018ff337819 */ /* 0x000fe20000011439 */
[----:B------:R-:W-:Y:S01]  /*6020*/  IMAD R6, R49, R50, R6 ;  /* 0x0000003231067224 */ /* 0x000fe200078e0206 */
[----:B------:R-:W-:Y:S01]  /*6030*/  SHF.R.S32.HI R52, RZ, 0x18, R52 ;  /* 0x00000018ff347819 */ /* 0x000fe20000011434 */
[C---:B------:R-:W-:Y:S02]  /*6040*/  IMAD R8, R47.reuse, R12, RZ ;  /* 0x0000000c2f087224 */ /* 0x040fe400078e02ff */
[----:B------:R-:W-:Y:S02]  /*6050*/  IMAD.MOV.U32 R49, RZ, RZ, R54 ;  /* 0x000000ffff317224 */ /* 0x000fe400078e0036 */
[----:B------:R-:W-:Y:S02]  /*6060*/  IMAD R9, R47, R13, RZ ;  /* 0x0000000d2f097224 */ /* 0x000fe400078e02ff */
[----:B------:R-:W-:Y:S01]  /*6070*/  IMAD R11, R51, R50, R11 ;  /* 0x00000032330b7224 */ /* 0x000fe200078e020b */
[----:B------:R-:W-:Y:S01]  /*6080*/  SHF.R.S32.HI R51, RZ, 0x18, R58 ;  /* 0x00000018ff337819 */ /* 0x000fe2000001143a */
[----:B------:R-:W-:Y:S02]  /*6090*/  IMAD R10, R47, R14, RZ ;  /* 0x0000000e2f0a7224 */ /* 0x000fe400078e02ff */
[----:B------:R-:W-:Y:S01]  /*60a0*/  IMAD R8, R49, R50, R8 ;  /* 0x0000003231087224 */ /* 0x000fe200078e0208 */
[----:B------:R-:W-:Y:S01]  /*60b0*/  I2IP.S8.S32.SAT R69, R11, R6, RZ ;  /* 0x000000060b457239 */ /* 0x000fe200000014ff */
[----:B------:R-:W-:Y:S01]  /*60c0*/  IMAD R15, R47, R15, RZ ;  /* 0x0000000f2f0f7224 */ /* 0x000fe200078e02ff */
[----:B------:R-:W-:Y:S01]  /*60d0*/  PRMT R49, R59, 0x8880, RZ ;  /* 0x000088803b317816 */ /* 0x000fe200000000ff */
[----:B------:R-:W-:Y:S01]  /*60e0*/  IMAD R9, R52, R50, R9 ;  /* 0x0000003234097224 */ /* 0x000fe200078e0209 */
[----:B------:R-:W-:Y:S01]  /*60f0*/  I2IP.S8.S32.SAT R69, R5, R4, R69 ;  /* 0x0000000405457239 */ /* 0x000fe20000001445 */
[-C--:B------:R-:W-:Y:S01]  /*6100*/  IMAD R10, R53, R50.reuse, R10 ;  /* 0x00000032350a7224 */ /* 0x080fe200078e020a */
[----:B------:R-:W-:Y:S01]  /*6110*/  SHF.L.U32 R53, R59, 0x8, RZ ;  /* 0x000000083b357819 */ /* 0x000fe200000006ff */
[----:B------:R-:W-:Y:S01]  /*6120*/  IMAD R15, R51, R50, R15 ;  /* 0x00000032330f7224 */ /* 0x000fe200078e020f */
[----:B------:R-:W-:Y:S01]  /*6130*/  SHF.L.U32 R51, R59, 0x10, RZ ;  /* 0x000000103b337819 */ /* 0x000fe200000006ff */
[C---:B------:R-:W-:Y:S01]  /*6140*/  IMAD R12, R47.reuse, R16, RZ ;  /* 0x000000102f0c7224 */ /* 0x040fe200078e02ff */
[----:B------:R-:W-:Y:S01]  /*6150*/  SHF.R.S32.HI R53, RZ, 0x18, R53 ;  /* 0x00000018ff357819 */ /* 0x000fe20000011435 */
[C---:B------:R-:W-:Y:S01]  /*6160*/  IMAD R13, R47.reuse, R17, RZ ;  /* 0x000000112f0d7224 */ /* 0x040fe200078e02ff */
[----:B------:R-:W-:Y:S01]  /*6170*/  SHF.R.S32.HI R51, RZ, 0x18, R51 ;  /* 0x00000018ff337819 */ /* 0x000fe20000011433 */
[----:B------:R-:W-:Y:S01]  /*6180*/  IMAD R14, R47, R18, RZ ;  /* 0x000000122f0e7224 */ /* 0x000fe200078e02ff */
[----:B------:R-:W-:Y:S01]  /*6190*/  I2IP.S8.S32.SAT R70, R15, R10, RZ ;  /* 0x0000000a0f467239 */ /* 0x000fe200000014ff */
[----:B------:R-:W-:Y:S01]  /*61a0*/  IMAD R12, R49, R50, R12 ;  /* 0x00000032310c7224 */ /* 0x000fe200078e020c */
[----:B------:R-:W-:Y:S01]  /*61b0*/  SHF.R.S32.HI R49, RZ, 0x18, R59 ;  /* 0x00000018ff317819 */ /* 0x000fe2000001143b */
[----:B------:R-:W-:Y:S01]  /*61c0*/  IMAD R19, R47, R19, RZ ;  /* 0x000000132f137224 */ /* 0x000fe200078e02ff */
[----:B------:R-:W-:Y:S01]  /*61d0*/  I2IP.S8.S32.SAT R70, R9, R8, R70 ;  /* 0x0000000809467239 */ /* 0x000fe20000001446 */
[-C--:B------:R-:W-:Y:S01]  /*61e0*/  IMAD R13, R51, R50.reuse, R13 ;  /* 0x00000032330d7224 */ /* 0x080fe200078e020d */
[C---:B------:R-:W-:Y:S01]  /*61f0*/  PRMT R51, R60.reuse, 0x8880, RZ ;  /* 0x000088803c337816 */ /* 0x040fe200000000ff */
[-C--:B------:R-:W-:Y:S01]  /*6200*/  IMAD R14, R53, R50.reuse, R14 ;  /* 0x00000032350e7224 */ /* 0x080fe200078e020e */
[----:B------:R-:W-:Y:S01]  /*6210*/  PRMT R53, R61, 0x8880, RZ ;  /* 0x000088803d357816 */ /* 0x000fe200000000ff */
[----:B------:R-:W-:Y:S01]  /*6220*/  IMAD R19, R49, R50, R19 ;  /* 0x0000003231137224 */ /* 0x000fe200078e0213 */
[----:B------:R-:W-:Y:S01]  /*6230*/  MOV R49, R51 ;  /* 0x0000003300317202 */ /* 0x000fe20000000f00 */
[----:B------:R-:W-:Y:S02]  /*6240*/  IMAD R16, R47, R20, RZ ;  /* 0x000000142f107224 */ /* 0x000fe400078e02ff */
[C---:B------:R-:W-:Y:S01]  /*6250*/  IMAD.U32 R52, R60.reuse, 0x10000, RZ ;  /* 0x000100003c347824 */ /* 0x040fe200078e00ff */
[----:B------:R-:W-:Y:S01]  /*6260*/  I2IP.S8.S32.SAT R71, R19, R14, RZ ;  /* 0x0000000e13477239 */ /* 0x000fe200000014ff */
[----:B------:R-:W-:Y:S01]  /*6270*/  IMAD R16, R49, R50, R16 ;  /* 0x0000003231107224 */ /* 0x000fe200078e0210 */
[----:B------:R-:W-:Y:S01]  /*6280*/  SHF.L.U32 R49, R60, 0x8, RZ ;  /* 0x000000083c317819 */ /* 0x000fe200000006ff */
[C---:B------:R-:W-:Y:S01]  /*6290*/  IMAD R17, R47.reuse, R21, RZ ;  /* 0x000000152f117224 */ /* 0x040fe200078e02ff */
[----:B------:R-:W-:Y:S01]  /*62a0*/  SHF.R.S32.HI R51, RZ, 0x18, R52 ;  /* 0x00000018ff337819 */ /* 0x000fe20000011434 */
[C---:B------:R-:W-:Y:S01]  /*62b0*/  IMAD R18, R47.reuse, R22, RZ ;  /* 0x000000162f127224 */ /* 0x040fe200078e02ff */
[----:B------:R-:W-:Y:S01]  /*62c0*/  SHF.R.S32.HI R49, RZ, 0x18, R49 ;  /* 0x00000018ff317819 */ /* 0x000fe20000011431 */
[----:B------:R-:W-:Y:S01]  /*62d0*/  IMAD R23, R47, R23, RZ ;  /* 0x000000172f177224 */ /* 0x000fe200078e02ff */
[----:B------:R-:W-:Y:S01]  /*62e0*/  I2IP.S8.S32.SAT R71, R13, R12, R71 ;  /* 0x0000000c0d477239 */ /* 0x000fe20000001447 */
[----:B------:R-:W-:Y:S01]  /*62f0*/  IMAD R17, R51, R50, R17 ;  /* 0x0000003233117224 */ /* 0x000fe200078e0211 */
[C---:B------:R-:W-:Y:S01]  /*6300*/  SHF.L.U32 R52, R61.reuse, 0x10, RZ ;  /* 0x000000103d347819 */ /* 0x040fe200000006ff */
[----:B------:R-:W-:Y:S01]  /*6310*/  IMAD.SHL.U32 R54, R61, 0x100, RZ ;  /* 0x000001003d367824 */ /* 0x000fe200078e00ff */
[----:B------:R-:W-:Y:S01]  /*6320*/  SHF.R.S32.HI R51, RZ, 0x18, R60 ;  /* 0x00000018ff337819 */ /* 0x000fe2000001143c */
[----:B------:R-:W-:Y:S01]  /*6330*/  IMAD R20, R47, R24, RZ ;  /* 0x000000182f147224 */ /* 0x000fe200078e02ff */
[----:B------:R1:W-:Y:S01]  /*6340*/  STS.128 [R95+UR49+0x4200], R68 ;  /* 0x004200445f007988 */ /* 0x0003e20008000c31 */
[-C--:B------:R-:W-:Y:S01]  /*6350*/  IMAD R18, R49, R50.reuse, R18 ;  /* 0x0000003231127224 */ /* 0x080fe200078e0212 */
[----:B------:R-:W-:Y:S01]  /*6360*/  SHF.R.S32.HI R52, RZ, 0x18, R52 ;  /* 0x00000018ff347819 */ /* 0x000fe20000011434 */
[----:B------:R-:W-:Y:S01]  /*6370*/  IMAD R21, R47, R25, RZ ;  /* 0x000000192f157224 */ /* 0x000fe200078e02ff */
[----:B------:R-:W-:Y:S01]  /*6380*/  SHF.R.S32.HI R49, RZ, 0x18, R54 ;  /* 0x00000018ff317819 */ /* 0x000fe20000011436 */
[----:B------:R-:W-:Y:S01]  /*6390*/  IMAD R23, R51, R50, R23 ;  /* 0x0000003233177224 */ /* 0x000fe200078e0217 */
[----:B------:R-:W-:Y:S01]  /*63a0*/  SHF.R.S32.HI R51, RZ, 0x18, R61 ;  /* 0x00000018ff337819 */ /* 0x000fe2000001143d */
[----:B------:R-:W-:Y:S01]  /*63b0*/  IMAD R22, R47, R26, RZ ;  /* 0x0000001a2f167224 */ /* 0x000fe200078e02ff */
[----:B------:R-:W-:Y:S01]  /*63c0*/  SHF.R.S32.HI R54, RZ, 0x18, R63 ;  /* 0x00000018ff367819 */ /* 0x000fe2000001143f */
[----:B------:R-:W-:Y:S01]  /*63d0*/  IMAD R20, R53, R50, R20 ;  /* 0x0000003235147224 */ /* 0x000fe200078e0214 */
[----:B------:R-:W-:Y:S01]  /*63e0*/  I2IP.S8.S32.SAT R76, R23, R18, RZ ;  /* 0x00000012174c7239 */ /* 0x000fe200000014ff */
[----:B------:R-:W-:Y:S01]  /*63f0*/  IMAD R27, R47, R27, RZ ;  /* 0x0000001b2f1b7224 */ /* 0x000fe200078e02ff */
[----:B------:R-:W-:Y:S01]  /*6400*/  SHF.L.U32 R53, R62, 0x8, RZ ;  /* 0x000000083e357819 */ /* 0x000fe200000006ff */
[-C--:B------:R-:W-:Y:S01]  /*6410*/  IMAD R21, R52, R50.reuse, R21 ;  /* 0x0000003234157224 */ /* 0x080fe200078e0215 */
[C---:B------:R-:W-:Y:S01]  /*6420*/  SHF.L.U32 R52, R62.reuse, 0x10, RZ ;  /* 0x000000103e347819 */ /* 0x040fe200000006ff */
[----:B------:R-:W-:Y:S01]  /*6430*/  IMAD R22, R49, R50, R22 ;  /* 0x0000003231167224 */ /* 0x000fe200078e0216 */
[----:B------:R-:W-:Y:S01]  /*6440*/  PRMT R49, R62, 0x8880, RZ ;  /* 0x000088803e317816 */ /* 0x000fe200000000ff */
[----:B------:R-:W-:Y:S01]  /*6450*/  IMAD R24, R47, R28, RZ ;  /* 0x0000001c2f187224 */ /* 0x000fe200078e02ff */
[----:B------:R-:W-:Y:S01]  /*6460*/  I2IP.S8.S32.SAT R76, R17, R16, R76 ;  /* 0x00000010114c7239 */ /* 0x000fe2000000144c */
[----:B------:R-:W-:Y:S01]  /*6470*/  IMAD R27, R51, R50, R27 ;  /* 0x00000032331b7224 */ /* 0x000fe200078e021b */
[----:B------:R-:W-:Y:S01]  /*6480*/  SHF.R.S32.HI R51, RZ, 0x18, R52 ;  /* 0x00000018ff337819 */ /* 0x000fe20000011434 */
[C---:B------:R-:W-:Y:S01]  /*6490*/  IMAD R25, R47.reuse, R29, RZ ;  /* 0x0000001d2f197224 */ /* 0x040fe200078e02ff */
[----:B------:R-:W-:Y:S01]  /*64a0*/  SHF.R.S32.HI R53, RZ, 0x18, R53 ;  /* 0x00000018ff357819 */ /* 0x000fe20000011435 */
[----:B------:R-:W-:Y:S01]  /*64b0*/  IMAD R26, R47, R30, RZ ;  /* 0x0000001e2f1a7224 */ /* 0x000fe200078e02ff */
[----:B------:R-:W-:Y:S01]  /*64c0*/  I2IP.S8.S32.SAT R77, R27, R22, RZ ;  /* 0x000000161b4d7239 */ /* 0x000fe200000014ff */
[-C--:B------:R-:W-:Y:S01]  /*64d0*/  IMAD R24, R49, R50.reuse, R24 ;  /* 0x0000003231187224 */ /* 0x080fe200078e0218 */
[----:B------:R-:W-:Y:S01]  /*64e0*/  SHF.L.U32 R52, R63, 0x10, RZ ;  /* 0x000000103f347819 */ /* 0x000fe200000006ff */
[----:B------:R-:W-:Y:S01]  /*64f0*/  IMAD R25, R51, R50, R25 ;  /* 0x0000003233197224 */ /* 0x000fe200078e0219 */
[----:B------:R-:W-:Y:S01]  /*6500*/  I2IP.S8.S32.SAT R77, R21, R20, R77 ;  /* 0x00000014154d7239 */ /* 0x000fe2000000144d */
[----:B------:R-:W-:Y:S01]  /*6510*/  IMAD R26, R53, R50, R26 ;  /* 0x00000032351a7224 */ /* 0x000fe200078e021a */
[----:B------:R-:W-:Y:S01]  /*6520*/  SHF.R.S32.HI R49, RZ, 0x18, R62 ;  /* 0x00000018ff317819 */ /* 0x000fe2000001143e */
[----:B------:R-:W-:Y:S01]  /*6530*/  IMAD R31, R47, R31, RZ ;  /* 0x0000001f2f1f7224 */ /* 0x000fe200078e02ff */
[C---:B------:R-:W-:Y:S01]  /*6540*/  PRMT R51, R63.reuse, 0x8880, RZ ;  /* 0x000088803f337816 */ /* 0x040fe200000000ff */
[----:B------:R-:W-:Y:S01]  /*6550*/  IMAD.SHL.U32 R53, R63, 0x100, RZ ;  /* 0x000001003f357824 */ /* 0x000fe200078e00ff */
[----:B------:R-:W-:Y:S01]  /*6560*/  SHF.R.S32.HI R52, RZ, 0x18, R52 ;  /* 0x00000018ff347819 */ /* 0x000fe20000011434 */
[C---:B------:R-:W-:Y:S02]  /*6570*/  IMAD R28, R47.reuse, R32, RZ ;  /* 0x000000202f1c7224 */ /* 0x040fe400078e02ff */
[----:B------:R-:W-:Y:S01]  /*6580*/  IMAD R29, R47, R33, RZ ;  /* 0x000000212f1d7224 */ /* 0x000fe200078e02ff */
[----:B------:R-:W-:Y:S01]  /*6590*/  SHF.R.S32.HI R53, RZ, 0x18, R53 ;  /* 0x00000018ff357819 */ /* 0x000fe20000011435 */
[-C--:B------:R-:W-:Y:S02]  /*65a0*/  IMAD R31, R49, R50.reuse, R31 ;  /* 0x00000032311f7224 */ /* 0x080fe400078e021f */
[----:B------:R-:W-:Y:S02]  /*65b0*/  IMAD R28, R51, R50, R28 ;  /* 0x00000032331c7224 */ /* 0x000fe400078e021c */
[----:B------:R-:W-:Y:S01]  /*65c0*/  IMAD R30, R47, R34, RZ ;  /* 0x000000222f1e7224 */ /* 0x000fe200078e02ff */
[----:B------:R-:W-:Y:S01]  /*65d0*/  I2IP.S8.S32.SAT R55, R31, R26, RZ ;  /* 0x0000001a1f377239 */ /* 0x000fe200000014ff */
[----:B------:R-:W-:Y:S02]  /*65e0*/  IMAD R29, R52, R50, R29 ;  /* 0x00000032341d7224 */ /* 0x000fe400078e021d */
[----:B------:R-:W-:Y:S01]  /*65f0*/  IMAD R35, R47, R35, RZ ;  /* 0x000000232f237224 */ /* 0x000fe200078e02ff */
[----:B------:R-:W-:Y:S01]  /*6600*/  I2IP.S8.S32.SAT R78, R25, R24, R55 ;  /* 0x00000018194e7239 */ /* 0x000fe20000001437 */
[-C--:B------:R-:W-:Y:S01]  /*6610*/  IMAD R30, R53, R50.reuse, R30 ;  /* 0x00000032351e7224 */ /* 0x080fe200078e021e */
[----:B------:R-:W-:Y:S01]  /*6620*/  LEA R55, R100, UR49, 0x3 ;  /* 0x0000003164377c11 */ /* 0x000fe2000f8e18ff */
[----:B------:R-:W-:Y:S05]  /*6630*/  IMAD R35, R54, R50, R35 ;  /* 0x0000003236237224 */ /* 0x000fea00078e0223 */
[----:B------:R-:W-:Y:S04]  /*6640*/  I2IP.S8.S32.SAT R73, R35, R30, RZ ;  /* 0x0000001e23497239 */ /* 0x000fe800000014ff */
[----:B------:R-:W-:Y:S05]  /*6650*/  I2IP.S8.S32.SAT R79, R29, R28, R73 ;  /* 0x0000001c1d4f7239 */ /* 0x000fea0000001449 */
[----:B------:R1:W-:Y:S01]  /*6660*/  STS.128 [R109+0x4210], R76 ;  /* 0x0042104c6d007388 */ /* 0x0003e20000000c00 */
[----:B------:R-:W-:Y:S01]  /*6670*/  @!PT LDS RZ, [RZ] ;  /* 0x00000000fffff984 */ /* 0x000fe20000000800 */
[----:B------:R-:W-:Y:S01]  /*6680*/  @!PT LDS RZ, [RZ] ;  /* 0x00000000fffff984 */ /* 0x000fe20000000800 */
[----:B------:R-:W-:Y:S01]  /*6690*/  @!PT LDS RZ, [RZ] ;  /* 0x00000000fffff984 */ /* 0x000fe20000000800 */
[----:B------:R-:W-:Y:S01]  /*66a0*/  @!PT LDS RZ, [RZ] ;  /* 0x00000000fffff984 */ /* 0x000fe20000000800 */
[----:B------:R2:W-:Y:S07]  /*66b0*/  MEMBAR.ALL.CTA ;  /* 0x0000000000007992 */ /* 0x0005ee0000008000 */
[----:B--2---:R-:W2:Y:S02]  /*66c0*/  FENCE.VIEW.ASYNC.S ;  /* 0x00000000000073c6 */ /* 0x004ea40000000000 */
[----:B--2---:R-:W-:Y:S06]  /*66d0*/  BAR.SYNC.DEFER_BLOCKING 0x1, 0x80 ;  /* 0x0042000000007b1d */ /* 0x004fec0000010000 */
[----:B------:R-:W-:Y:S05]  /*66e0*/  @P0 BRA `(.L_x_100) ;  /* 0x0000000000280947 */ /* 0x000fea0003800000 */
[----:B------:R-:W-:Y:S02]  /*66f0*/  UIADD3 UR4, UPT, UPT, UR49, 0x4200, URZ ;  /* 0x0000420031047890 */ /* 0x000fe4000fffe0ff */
[----:B------:R-:W-:Y:S01]  /*6700*/  UIADD3 UR6, UP0, UPT, UR52, 0x680, URZ ;  /* 0x0000068034067890 */ /* 0x000fe2000ff1e0ff */
[----:B------:R-:W-:Y:S03]  /*6710*/  UMOV UR43, UR36 ;  /* 0x00000024002b7c82 */ /* 0x000fe60008000000 */
[----:B------:R-:W-:Y:S01]  /*6720*/  MOV R104, UR4 ;  /* 0x0000000400687c02 */ /* 0x000fe20008000f00 */
[----:B------:R-:W-:Y:S03]  /*6730*/  UIADD3.X UR7, UPT, UPT, URZ, UR53, URZ, UP0, !UPT ;  /* 0x00000035ff077290 */ /* 0x000fe600087fe4ff */
[----:B------:R-:W-:Y:S11]  /*6740*/  R2UR UR40, R104 ;  /* 0x00000000682872ca */ /* 0x000ff600000e0000 */
[----:B------:R-:W-:Y:S02]  /*6750*/  @!UPT UIADD3 URZ, UPT, UPT, URZ, URZ, URZ ;  /* 0x000000fffffff290 */ /* 0x000fe4000fffe0ff */
[----:B------:R2:W-:Y:S01]  /*6760*/  UTMASTG.3D [UR40], [UR6] ;  /* 0x00000028060073b5 */ /* 0x0005e20008010000 */
[----:B------:R0:W-:Y:S01]  /*6770*/  UTMACMDFLUSH ;  /* 0x00000000000079b7 */ /* 0x0001e20000000000 */
[----:B--2---:R-:W-:Y:S04]  /*6780*/  DEPBAR.LE SB0, 0x1 ;  /* 0x000080400000791a */ /* 0x004fe80000000000 */
.L_x_100:
[----:B------:R-:W-:Y:S05]  /*6790*/  BSYNC.RECONVERGENT B0 ;  /* 0x0000000000007941 */ /* 0x000fea0003800200 */
.L_x_99:
[----:B------:R-:W-:Y:S06]  /*67a0*/  BAR.SYNC.DEFER_BLOCKING 0x1, 0x80 ;  /* 0x0042000000007b1d */ /* 0x000fec0000010000 */
[----:B------:R-:W2:Y:S01]  /*67b0*/  @P6 SYNCS.PHASECHK.TRANS64.TRYWAIT P0, [R55+URZ+0x50], R74 ;  /* 0x0000504a370065a7 */ /* 0x000ea200080011ff */
[----:B------:R-:W-:Y:S01]  /*67c0*/  BSSY B1, `(.L_x_101) ;  /* 0x000001f000017945 */ /* 0x000fe20003800000 */
[----:B--2---:R-:W-:Y:S03]  /*67d0*/  @P6 SEL R64, RZ, 0x1, !P0 ;  /* 0x00000001ff406807 */ /* 0x004fe60004000000 */
[----:B------:R-:W-:Y:S05]  /*67e0*/  @!P6 BRA `(.L_x_102) ;  /* 0x000000000070e947 */ /* 0x000fea0003800000 */
[----:B------:R-:W-:Y:S01]  /*67f0*/  ISETP.NE.AND P1, PT, R65, RZ, PT ;  /* 0x000000ff4100720c */ /* 0x000fe20003f25270 */
[----:B------:R-:W-:Y:S01]  /*6800*/  BSSY B0, `(.L_x_103) ;  /* 0x0000008000007945 */ /* 0x000fe20003800000 */
[----:B------:R-:W-:Y:S11]  /*6810*/  ISETP.NE.AND P0, PT, R64, RZ, PT ;  /* 0x000000ff4000720c */ /* 0x000ff60003f05270 */
[----:B------:R-:W-:Y:S04]  /*6820*/  @P1 IMAD R3, R100, 0x1000, R67 ;  /* 0x0000100064031824 */ /* 0x000fe800078e0243 */
[----:B------:R-:W-:Y:S01]  /*6830*/  @P1 IMAD.IADD R2, R66, 0x1, R3 ;  /* 0x0000000142021824 */ /* 0x000fe200078e0203 */
[----:B------:R-:W-:Y:S06]  /*6840*/  @P0 BRA `(.L_x_104) ;  /* 0x00000000000c0947 */ /* 0x000fec0003800000 */
[----:B------:R-:W-:Y:S04]  /*6850*/  SHF.L.U32 R0, R99, 0x1f, RZ ;  /* 0x0000001f63007819 */ /* 0x000fe800000006ff */
[----:B------:R-:W2:Y:S02]  /*6860*/  SYNCS.PHASECHK.TRANS64.TRYWAIT P0, [R55+URZ+0x50], R0 ;  /* 0x00005000370075a7 */ /* 0x000ea400080011ff */
[----:B--2---:R-:W-:Y:S05]  /*6870*/  @!P0 BRA `(.L_x_105) ;  /* 0x0000003000ec8947 */ /* 0x004fea0003800000 */
.L_x_104:
[----:B------:R-:W-:Y:S05]  /*6880*/  BSYNC B0 ;  /* 0x0000000000007941 */ /* 0x000fea0003800000 */
.L_x_103:
[----:B------:R-:W-:Y:S01]  /*6890*/  ISETP.NE.AND P0, PT, R65, RZ, PT ;  /* 0x000000ff4100720c */ /* 0x000fe20003f05270 */
[----:B--2---:R-:W-:Y:S02]  /*68a0*/  VIADD R55, R55, 0x70 ;  /* 0x0000007037377836 */ /* 0x004fe40000000000 */
[----:B------:R-:W-:Y:S02]  /*68b0*/  IMAD.U32 R0, RZ, RZ, UR37 ;  /* 0x00000025ff007e24 */ /* 0x000fe4000f8e00ff */
[----:B------:R-:W-:Y:S03]  /*68c0*/  VIADD R100, R100, 0x1 ;  /* 0x0000000164647836 */ /* 0x000fe60000000000 */
[----:B------:R-:W-:Y:S05]  /*68d0*/  PRMT R0, R0, 0x654, R55 ;  /* 0x0000065400007816 */ /* 0x000fea0000000037 */
[----:B------:R2:W3:Y:S04]  /*68e0*/  @P0 LDS.128 R56, [R3+0x200] ;  /* 0x0002000003380984 */ /* 0x0004e80000000c00 */
[----:B------:R2:W4:Y:S01]  /*68f0*/  @P0 LDS.128 R60, [R2+0x210] ;  /* 0x00021000023c0984 */ /* 0x0005220000000c00 */
        /* <DEDUP_REMOVED lines=10> */
[----:B--23--:R-:W-:Y:S02]  /*69a0*/  LOP3.LUT R99, R99, R0, RZ, 0x3c, !PT ;  /* 0x0000000063637212 */ /* 0x00cfe400078e3cff */
.L_x_102:
[----:B------:R-:W-:Y:S05]  /*69b0*/  BSYNC B1 ;  /* 0x0000000000017941 */ /* 0x000fea0003800000 */
.L_x_101:
[----:B------:R-:W-:Y:S05]  /*69c0*/  VIADD R3, R48, 0x40 ;  /* 0x0000004030037836 */ /* 0x000fea0000000000 */
[----:B------:R-:W-:Y:S04]  /*69d0*/  SHF.R.U32.HI R3, RZ, 0x15, R3 ;  /* 0x00000015ff037819 */ /* 0x000fe80000011603 */
[----:B------:R-:W-:Y:S11]  /*69e0*/  LOP3.LUT P0, RZ, R3, 0x3, R96, 0x48, !PT ;  /* 0x0000000303ff7812 */ /* 0x000ff60007804860 */
[----:B------:R-:W-:Y:S02]  /*69f0*/  @!UPT UIADD3 URZ, UPT, UPT, URZ, URZ, URZ ;  /* 0x000000fffffff290 */ /* 0x000fe4000fffe0ff */
[----:B------:R-:W-:Y:S05]  /*6a00*/  @!P0 BRA `(.L_x_106) ;  /* 0x0000000000408947 */ /* 0x000fea0003800000 */
[----:B------:R-:W2:Y:S01]  /*6a10*/  LDCU.64 UR8, c[0x4][0x78] ;  /* 0x01000f00ff0877ac */ /* 0x000ea20008000a00 */
[----:B------:R-:W-:Y:S01]  /*6a20*/  MOV R3, 0x0 ;  /* 0x0000000000037802 */ /* 0x000fe20000000f00 */
[----:B------:R-:W-:Y:S02]  /*6a30*/  HFMA2 R12, -RZ, RZ, 0, 5.9604644775390625e-08 ;  /* 0x00000001ff0c7431 */ /* 0x000fe400000001ff */
[----:B------:R-:W-:Y:S02]  /*6a40*/  IMAD.MOV.U32 R8, RZ, RZ, 0x192 ;  /* 0x00000192ff087424 */ /* 0x000fe400078e00ff */
[----:B------:R-:W-:Y:S01]  /*6a50*/  IMAD.MOV.U32 R13, RZ, RZ, RZ ;  /* 0x000000ffff0d7224 */ /* 0x000fe200078e00ff */
[----:B------:R-:W3:Y:S01]  /*6a60*/  LDCU.64 UR6, c[0x4][0x80] ;  /* 0x01001000ff0677ac */ /* 0x000ee20008000a00 */
[----:B------:R-:W1:Y:S01]  /*6a70*/  LDC.64 R2, c[0x4][R3] ;  /* 0x0100000003027b82 */ /* 0x000e620000000a00 */
[----:B------:R-:W5:Y:S01]  /*6a80*/  LDCU.64 UR4, c[0x4][0x18] ;  /* 0x01000300ff0477ac */ /* 0x000f620008000a00 */
[----:B--2---:R-:W-:Y:S01]  /*6a90*/  MOV R5, UR9 ;  /* 0x0000000900057c02 */ /* 0x004fe20008000f00 */
[----:B------:R-:W-:Y:S01]  /*6aa0*/  IMAD.U32 R4, RZ, RZ, UR8 ;  /* 0x00000008ff047e24 */ /* 0x000fe2000f8e00ff */
[----:B---3--:R-:W-:Y:S01]  /*6ab0*/  MOV R7, UR7 ;  /* 0x0000000700077c02 */ /* 0x008fe20008000f00 */
[----:B------:R-:W-:Y:S01]  /*6ac0*/  IMAD.U32 R6, RZ, RZ, UR6 ;  /* 0x00000006ff067e24 */ /* 0x000fe2000f8e00ff */
[----:B-----5:R-:W-:Y:S01]  /*6ad0*/  MOV R11, UR5 ;  /* 0x00000005000b7c02 */ /* 0x020fe20008000f00 */
[----:B------:R-:W-:Y:S02]  /*6ae0*/  IMAD.U32 R10, RZ, RZ, UR4 ;  /* 0x00000004ff0a7e24 */ /* 0x000fe4000f8e00ff */
[----:B------:R-:W-:Y:S07]  /*6af0*/  LEPC R20, `(.L_x_106) ;  /* 0x000000001014794e */ /* 0x000fee0000000000 */
[----:B-1--4-:R-:W-:Y:S05]  /*6b00*/  CALL.ABS.NOINC R2 ;  /* 0x0000000002007343 */ /* 0x012fea0003c00000 */
.L_x_106:
[----:B------:R-:W-:Y:S01]  /*6b10*/  SHF.L.U32 R51, R56, 0x10, RZ ;  /* 0x0000001038337819 */ /* 0x000fe200000006ff */
[----:B------:R-:W-:Y:S05]  /*6b20*/  WARPSYNC.ALL ;  /* 0x0000000000007948 */ /* 0x000fea0003800000 */
[----:B------:R-:W-:Y:S01]  /*6b30*/  R2UR UR4, R48 ;  /* 0x00000000300472ca */ /* 0x000fe200000e0000 */
[----:B------:R-:W-:Y:S01]  /*6b40*/  BSSY.RECONVERGENT B0, `(.L_x_107) ;  /* 0x0000099000007945 */ /* 0x000fe20003800200 */
[C---:B------:R-:W-:Y:S02]  /*6b50*/  PRMT R49, R56.reuse, 0x8880, RZ ;  /* 0x0000888038317816 */ /* 0x040fe400000000ff */
[----:B------:R-:W-:Y:S02]  /*6b60*/  SHF.R.S32.HI R51, RZ, 0x18, R51 ;  /* 0x00000018ff337819 */ /* 0x000fe40000011433 */
[----:B------:R-:W-:Y:S02]  /*6b70*/  SHF.L.U32 R52, R56, 0x8, RZ ;  /* 0x0000000838347819 */ /* 0x000fe400000006ff */
[----:B------:R-:W-:Y:S02]  /*6b80*/  SHF.L.U32 R53, R57, 0x8, RZ ;  /* 0x0000000839357819 */ /* 0x000fe400000006ff */
[----:B------:R-:W-:Y:S02]  /*6b90*/  SHF.R.S32.HI R54, RZ, 0x18, R58 ;  /* 0x00000018ff367819 */ /* 0x000fe4000001143a */
[----:B------:R-:W-:Y:S01]  /*6ba0*/  SHF.R.S32.HI R53, RZ, 0x18, R53 ;  /* 0x00000018ff357819 */ /* 0x000fe20000011435 */
[----:B------:R-:W-:Y:S01]  /*6bb0*/  LDTM.16dp32bit_t0_t15.x32 R4, tmem[UR4+0x40] ;  /* 0x00004004000479ee */ /* 0x000fe20008a80000 */
[----:B------:R-:W2:Y:S01]  /*6bc0*/  LDTM.16dp32bit_t16_t31.x32 R4, tmem[UR4+0x60] ;  /* 0x00006004000479ee */ /* 0x000ea20008aa0000 */
[----:B----4-:R-:W-:Y:S02]  /*6bd0*/  SHF.L.U32 R55, R62, 0x8, RZ ;  /* 0x000000083e377819 */ /* 0x010fe400000006ff */
[----:B------:R-:W-:Y:S02]  /*6be0*/  ISETP.NE.AND P0, PT, R105, RZ, PT ;  /* 0x000000ff6900720c */ /* 0x000fe40003f05270 */
[----:B------:R-:W-:Y:S02]  /*6bf0*/  SHF.R.S32.HI R55, RZ, 0x18, R55 ;  /* 0x00000018ff377819 */ /* 0x000fe40000011437 */
[----:B------:R-:W-:Y:S01]  /*6c00*/  ISETP.NE.AND P6, PT, R72, RZ, PT ;  /* 0x000000ff4800720c */ /* 0x000fe20003fc5270 */
[C---:B--2---:R-:W-:Y:S02]  /*6c10*/  IMAD R0, R47.reuse, R4, RZ ;  /* 0x000000042f007224 */ /* 0x044fe400078e02ff */
        /* <DEDUP_REMOVED lines=12> */
[C---:B------:R-:W-:Y:S01]  /*6ce0*/  IMAD R4, R47.reuse, R8, RZ ;  /* 0x000000082f047224 */ /* 0x040fe200078e02ff */
[----:B------:R-:W-:Y:S01]  /*6cf0*/  SHF.L.U32 R52, R58, 0x10, RZ ;  /* 0x000000103a347819 */ /* 0x000fe200000006ff */
[----:B------:R-:W-:Y:S01]  /*6d00*/  IMAD R5, R47, R9, RZ ;  /* 0x000000092f057224 */ /* 0x000fe200078e02ff */
[----:B-1----:R-:W-:Y:S01]  /*6d10*/  I2IP.S8.S32.SAT R69, R7, R3, RZ ;  /* 0x0000000307457239 */ /* 0x002fe200000014ff */
[----:B------:R-:W-:Y:S01]  /*6d20*/  IMAD R6, R47, R10, RZ ;  /* 0x0000000a2f067224 */ /* 0x000fe200078e02ff */
[----:B------:R-:W-:Y:S01]  /*6d30*/  SHF.R.S32.HI R52, RZ, 0x18, R52 ;  /* 0x00000018ff347819 */ /* 0x000fe20000011434 */
[----:B------:R-:W-:Y:S01]  /*6d40*/  IMAD R4, R49, R50, R4 ;  /* 0x0000003231047224 */ /* 0x000fe200078e0204 */
[----:B------:R-:W-:Y:S01]  /*6d50*/  I2IP.S8.S32.SAT R68, R2, R0, R69 ;  /* 0x0000000002447239 */ /* 0x000fe20000001445 */
[-C--:B------:R-:W-:Y:S01]  /*6d60*/  IMAD R5, R51, R50.reuse, R5 ;  /* 0x0000003233057224 */ /* 0x080fe200078e0205 */
[----:B------:R-:W-:Y:S01]  /*6d70*/  SHF.R.S32.HI R49, RZ, 0x18, R57 ;  /* 0x00000018ff317819 */ /* 0x000fe20000011439 */
[----:B------:R-:W-:Y:S01]  /*6d80*/  IMAD R11, R47, R11, RZ ;  /* 0x0000000b2f0b7224 */ /* 0x000fe200078e02ff */
[C---:B------:R-:W-:Y:S01]  /*6d90*/  PRMT R51, R58.reuse, 0x8880, RZ ;  /* 0x000088803a337816 */ /* 0x040fe200000000ff */
[----:B------:R-:W-:Y:S01]  /*6da0*/  IMAD R6, R53, R50, R6 ;  /* 0x0000003235067224 */ /* 0x000fe200078e0206 */
[----:B------:R-:W-:Y:S01]  /*6db0*/  SHF.L.U32 R53, R58, 0x8, RZ ;  /* 0x000000083a357819 */ /* 0x000fe200000006ff */
[C---:B------:R-:W-:Y:S02]  /*6dc0*/  IMAD R8, R47.reuse, R12, RZ ;  /* 0x0000000c2f087224 */ /* 0x040fe400078e02ff */
[----:B------:R-:W-:Y:S01]  /*6dd0*/  IMAD R9, R47, R13, RZ ;  /* 0x0000000d2f097224 */ /* 0x000fe200078e02ff */
[----:B------:R-:W-:Y:S01]  /*6de0*/  SHF.R.S32.HI R53, RZ, 0x18, R53 ;  /* 0x00000018ff357819 */ /* 0x000fe20000011435 */
[----:B------:R-:W-:Y:S01]  /*6df0*/  IMAD R11, R49, R50, R11 ;  /* 0x00000032310b7224 */ /* 0x000fe200078e020b */
[----:B------:R-:W-:Y:S01]  /*6e00*/  PRMT R49, R59, 0x8880, RZ ;  /* 0x000088803b317816 */ /* 0x000fe200000000ff */
[----:B------:R-:W-:Y:S02]  /*6e10*/  IMAD R10, R47, R14, RZ ;  /* 0x0000000e2f0a7224 */ /* 0x000fe400078e02ff */
[----:B------:R-:W-:Y:S01]  /*6e20*/  IMAD R8, R51, R50, R8 ;  /* 0x0000003233087224 */ /* 0x000fe200078e0208 */
[----:B------:R-:W-:Y:S01]  /*6e30*/  I2IP.S8.S32.SAT R70, R11, R6, RZ ;  /* 0x000000060b467239 */ /* 0x000fe200000014ff */
[-C--:B------:R-:W-:Y:S01]  /*6e40*/  IMAD R9, R52, R50.reuse, R9 ;  /* 0x0000003234097224 */ /* 0x080fe200078e0209 */
[----:B------:R-:W-:Y:S01]  /*6e50*/  SHF.L.U32 R51, R59, 0x10, RZ ;  /* 0x000000103b337819 */ /* 0x000fe200000006ff */
[----:B------:R-:W-:Y:S01]  /*6e60*/  IMAD R10, R53, R50, R10 ;  /* 0x00000032350a7224 */ /* 0x000fe200078e020a */
[----:B------:R-:W-:Y:S01]  /*6e70*/  I2IP.S8.S32.SAT R69, R5, R4, R70 ;  /* 0x0000000405457239 */ /* 0x000fe20000001446 */
[----:B------:R-:W-:Y:S01]  /*6e80*/  IMAD R15, R47, R15, RZ ;  /* 0x0000000f2f0f7224 */ /* 0x000fe200078e02ff */
[----:B------:R-:W-:Y:S01]  /*6e90*/  SHF.R.S32.HI R51, RZ, 0x18, R51 ;  /* 0x00000018ff337819 */ /* 0x000fe20000011433 */
[----:B------:R-:W-:Y:S01]  /*6ea0*/  IMAD.SHL.U32 R53, R59, 0x100, RZ ;  /* 0x000001003b357824 */ /* 0x000fe200078e00ff */
[----:B------:R-:W-:Y:S01]  /*6eb0*/  SHF.R.S32.HI R52, RZ, 0x18, R59 ;  /* 0x00000018ff347819 */ /* 0x000fe2000001143b */
[C---:B------:R-:W-:Y:S02]  /*6ec0*/  IMAD R12, R47.reuse, R16, RZ ;  /* 0x000000102f0c7224 */ /* 0x040fe400078e02ff */
[----:B------:R-:W-:Y:S01]  /*6ed0*/  IMAD R13, R47, R17, RZ ;  /* 0x000000112f0d7224 */ /* 0x000fe200078e02ff */
[----:B------:R-:W-:Y:S01]  /*6ee0*/  SHF.R.S32.HI R53, RZ, 0x18, R53 ;  /* 0x00000018ff357819 */ /* 0x000fe20000011435 */
[----:B------:R-:W-:Y:S01]  /*6ef0*/  IMAD R15, R54, R50, R15 ;  /* 0x00000032360f7224 */ /* 0x000fe200078e020f */
[----:B------:R-:W-:Y:S01]  /*6f00*/  SHF.L.U32 R54, R61, 0x10, RZ ;  /* 0x000000103d367819 */ /* 0x000fe200000006ff */
[----:B------:R-:W-:Y:S02]  /*6f10*/  IMAD R14, R47, R18, RZ ;  /* 0x000000122f0e7224 */ /* 0x000fe400078e02ff */
[----:B------:R-:W-:Y:S01]  /*6f20*/  IMAD R12, R49, R50, R12 ;  /* 0x00000032310c7224 */ /* 0x000fe200078e020c */
[----:B------:R-:W-:Y:S01]  /*6f30*/  I2IP.S8.S32.SAT R71, R15, R10, RZ ;  /* 0x0000000a0f477239 */ /* 0x000fe200000014ff */
[----:B------:R-:W-:Y:S01]  /*6f40*/  IMAD R19, R47, R19, RZ ;  /* 0x000000132f137224 */ /* 0x000fe200078e02ff */
[----:B------:R-:W-:Y:S01]  /*6f50*/  PRMT R49, R60, 0x8880, RZ ;  /* 0x000088803c317816 */ /* 0x000fe200000000ff */
[----:B------:R-:W-:Y:S01]  /*6f60*/  IMAD R13, R51, R50, R13 ;  /* 0x00000032330d7224 */ /* 0x000fe200078e020d */
[----:B------:R-:W-:Y:S01]  /*6f70*/  I2IP.S8.S32.SAT R70, R9, R8, R71 ;  /* 0x0000000809467239 */ /* 0x000fe20000001447 */
[----:B------:R-:W-:Y:S01]  /*6f80*/  IMAD R16, R47, R20, RZ ;  /* 0x000000142f107224 */ /* 0x000fe200078e02ff */
[----:B------:R-:W-:Y:S01]  /*6f90*/  SHF.R.S32.HI R54, RZ, 0x18, R54 ;  /* 0x00000018ff367819 */ /* 0x000fe20000011436 */
[-C--:B------:R-:W-:Y:S01]  /*6fa0*/  IMAD R14, R53, R50.reuse, R14 ;  /* 0x00000032350e7224 */ /* 0x080fe200078e020e */
[----:B------:R-:W-:Y:S01]  /*6fb0*/  PRMT R53, R61, 0x8880, RZ ;  /* 0x000088803d357816 */ /* 0x000fe200000000ff */
[-C--:B------:R-:W-:Y:S01]  /*6fc0*/  IMAD R19, R52, R50.reuse, R19 ;  /* 0x0000003234137224 */ /* 0x080fe200078e0213 */
[----:B------:R-:W-:Y:S01]  /*6fd0*/  SHF.R.S32.HI R52, RZ, 0x18, R60 ;  /* 0x00000018ff347819 */ /* 0x000fe2000001143c */
[----:B------:R-:W-:Y:S01]  /*6fe0*/  IMAD R16, R49, R50, R16 ;  /* 0x0000003231107224 */ /* 0x000fe200078e0210 */
[C---:B------:R-:W-:Y:S01]  /*6ff0*/  SHF.L.U32 R49, R60.reuse, 0x10, RZ ;  /* 0x000000103c317819 */ /* 0x040fe200000006ff */
[C---:B------:R-:W-:Y:S01]  /*7000*/  IMAD R17, R47.reuse, R21, RZ ;  /* 0x000000152f117224 */ /* 0x040fe200078e02ff */
[----:B------:R-:W-:Y:S01]  /*7010*/  SHF.L.U32 R51, R60, 0x8, RZ ;  /* 0x000000083c337819 */ /* 0x000fe200000006ff */
[C---:B------:R-:W-:Y:S01]  /*7020*/  IMAD R18, R47.reuse, R22, RZ ;  /* 0x000000162f127224 */ /* 0x040fe200078e02ff */
[----:B------:R-:W-:Y:S01]  /*7030*/  SHF.R.S32.HI R49, RZ, 0x18, R49 ;  /* 0x00000018ff317819 */ /* 0x000fe20000011431 */
[C---:B------:R-:W-:Y:S01]  /*7040*/  IMAD R23, R47.reuse, R23, RZ ;  /* 0x000000172f177224 */ /* 0x040fe200078e02ff */
[----:B------:R-:W-:Y:S01]  /*7050*/  SHF.R.S32.HI R51, RZ, 0x18, R51 ;  /* 0x00000018ff337819 */ /* 0x000fe20000011433 */
[----:B------:R-:W-:Y:S01]  /*7060*/  IMAD R20, R47, R24, RZ ;  /* 0x000000182f147224 */ /* 0x000fe200078e02ff */
[----:B------:R-:W-:Y:S01]  /*7070*/  I2IP.S8.S32.SAT R71, R19, R14, RZ ;  /* 0x0000000e13477239 */ /* 0x000fe200000014ff */
[----:B------:R-:W-:Y:S02]  /*7080*/  IMAD R17, R49, R50, R17 ;  /* 0x0000003231117224 */ /* 0x000fe400078e0211 */
[----:B------:R-:W-:Y:S01]  /*7090*/  IMAD.SHL.U32 R49, R61, 0x100, RZ ;  /* 0x000001003d317824 */ /* 0x000fe200078e00ff */
[----:B------:R-:W-:Y:S01]  /*70a0*/  I2IP.S8.S32.SAT R71, R13, R12, R71 ;  /* 0x0000000c0d477239 */ /* 0x000fe20000001447 */
[-C--:B------:R-:W-:Y:S01]  /*70b0*/  IMAD R18, R51, R50.reuse, R18 ;  /* 0x0000003233127224 */ /* 0x080fe200078e0212 */
[----:B------:R-:W-:Y:S01]  /*70c0*/  SHF.R.S32.HI R51, RZ, 0x18, R61 ;  /* 0x00000018ff337819 */ /* 0x000fe2000001143d */
[C---:B------:R-:W-:Y:S01]  /*70d0*/  IMAD R21, R47.reuse, R25, RZ ;  /* 0x000000192f157224 */ /* 0x040fe200078e02ff */
[----:B------:R-:W-:Y:S01]  /*70e0*/  SHF.R.S32.HI R49, RZ, 0x18, R49 ;  /* 0x00000018ff317819 */ /* 0x000fe20000011431 */
[----:B------:R-:W-:Y:S01]  /*70f0*/  IMAD R23, R52, R50, R23 ;  /* 0x0000003234177224 */ /* 0x000fe200078e0217 */
[----:B------:R1:W-:Y:S01]  /*7100*/  STS.128 [R95+UR49+0x5200], R68 ;  /* 0x005200445f007988 */ /* 0x0003e20008000c31 */
[----:B------:R-:W-:Y:S01]  /*7110*/  IMAD R22, R47, R26, RZ ;  /* 0x0000001a2f167224 */ /* 0x000fe200078e02ff */
[C---:B------:R-:W-:Y:S01]  /*7120*/  SHF.L.U32 R52, R62.reuse, 0x10, RZ ;  /* 0x000000103e347819 */ /* 0x040fe200000006ff */
        /* <DEDUP_REMOVED lines=9> */
[----:B------:R-:W-:Y:S01]  /*71c0*/  SHF.R.S32.HI R49, RZ, 0x18, R62 ;  /* 0x00000018ff317819 */ /* 0x000fe2000001143e */
[----:B------:R-:W-:Y:S01]  /*71d0*/  IMAD R25, R47, R29, RZ ;  /* 0x0000001d2f197224 */ /* 0x000fe200078e02ff */
[----:B------:R-:W-:Y:S01]  /*71e0*/  SHF.R.S32.HI R54, RZ, 0x18, R63 ;  /* 0x00000018ff367819 */ /* 0x000fe2000001143f */
[-C--:B------:R-:W-:Y:S01]  /*71f0*/  IMAD R27, R51, R50.reuse, R27 ;  /* 0x00000032331b7224 */ /* 0x080fe200078e021b */
[----:B------:R-:W-:Y:S01]  /*7200*/  PRMT R51, R63, 0x8880, RZ ;  /* 0x000088803f337816 */ /* 0x000fe200000000ff */
[----:B------:R-:W-:Y:S01]  /*7210*/  IMAD R24, R53, R50, R24 ;  /* 0x0000003235187224 */ /* 0x000fe200078e0218 */
[----:B------:R-:W-:Y:S01]  /*7220*/  SHF.L.U32 R53, R63, 0x8, RZ ;  /* 0x000000083f357819 */ /* 0x000fe200000006ff */
[----:B------:R-:W-:Y:S01]  /*7230*/  IMAD R26, R47, R30, RZ ;  /* 0x0000001e2f1a7224 */ /* 0x000fe200078e02ff */
[----:B------:R-:W-:Y:S01]  /*7240*/  I2IP.S8.S32.SAT R73, R27, R22, RZ ;  /* 0x000000161b497239 */ /* 0x000fe200000014ff */
[----:B------:R-:W-:Y:S01]  /*7250*/  IMAD R25, R52, R50, R25 ;  /* 0x0000003234197224 */ /* 0x000fe200078e0219 */
[----:B------:R-:W-:Y:S01]  /*7260*/  SHF.L.U32 R52, R63, 0x10, RZ ;  /* 0x000000103f347819 */ /* 0x000fe200000006ff */
[C---:B------:R-:W-:Y:S01]  /*7270*/  IMAD R31, R47.reuse, R31, RZ ;  /* 0x0000001f2f1f7224 */ /* 0x040fe200078e02ff */
[----:B------:R-:W-:Y:S01]  /*7280*/  SHF.R.S32.HI R53, RZ, 0x18, R53 ;  /* 0x00000018ff357819 */ /* 0x000fe20000011435 */
[----:B------:R-:W-:Y:S01]  /*7290*/  IMAD R28, R47, R32, RZ ;  /* 0x000000202f1c7224 */ /* 0x000fe200078e02ff */
[----:B------:R-:W-:Y:S01]  /*72a0*/  SHF.R.S32.HI R52, RZ, 0x18, R52 ;  /* 0x00000018ff347819 */ /* 0x000fe20000011434 */
[----:B------:R-:W-:Y:S01]  /*72b0*/  IMAD R26, R55, R50, R26 ;  /* 0x00000032371a7224 */ /* 0x000fe200078e021a */
[----:B------:R-:W-:Y:S01]  /*72c0*/  I2IP.S8.S32.SAT R77, R21, R20, R73 ;  /* 0x00000014154d7239 */ /* 0x000fe20000001449 */
[----:B------:R-:W-:Y:S01]  /*72d0*/  IMAD R29, R47, R33, RZ ;  /* 0x000000212f1d7224 */ /* 0x000fe200078e02ff */
[----:B------:R-:W-:Y:S01]  /*72e0*/  LEA R73, R100, UR49, 0x3 ;  /* 0x0000003164497c11 */ /* 0x000fe2000f8e18ff */
        /* <DEDUP_REMOVED lines=8> */
[----:B------:R-:W-:Y:S01]  /*7370*/  @P6 SHF.L.U32 R74, R99, 0x1f, RZ ;  /* 0x0000001f634a6819 */ /* 0x000fe200000006ff */
        /* <DEDUP_REMOVED lines=12> */
[----:B------:R-:W-:Y:S02]  /*7440*/  UIADD3 UR8, UP0, UPT, UR52, 0x680, URZ ;  /* 0x0000068034087890 */ /* 0x000fe4000ff1e0ff */
[----:B------:R-:W-:Y:S02]  /*7450*/  UIADD3 UR5, UPT, UPT, UR41, 0x40, URZ ;  /* 0x0000004029057890 */ /* 0x000fe4000fffe0ff */
[----:B------:R-:W-:Y:S02]  /*7460*/  UIADD3 UR4, UPT, UPT, UR49, 0x5200, URZ ;  /* 0x0000520031047890 */ /* 0x000fe4000fffe0ff */
[----:B------:R-:W-:Y:S01]  /*7470*/  UIADD3.X UR9, UPT, UPT, URZ, UR53, URZ, UP0, !UPT ;  /* 0x00000035ff097290 */ /* 0x000fe200087fe4ff */
[----:B------:R-:W-:Y:S01]  /*7480*/  UMOV UR6, UR42 ;  /* 0x0000002a00067c82 */ /* 0x000fe20008000000 */
[----:B------:R-:W-:Y:S07]  /*7490*/  UMOV UR7, UR36 ;  /* 0x0000002400077c82 */ /* 0x000fee0008000000 */
[----:B------:R2:W-:Y:S01]  /*74a0*/  UTMASTG.3D [UR4], [UR8] ;  /* 0x00000004080073b5 */ /* 0x0005e20008010000 */
[----:B------:R0:W-:Y:S01]  /*74b0*/  UTMACMDFLUSH ;  /* 0x00000000000079b7 */ /* 0x0001e20000000000 */
[----:B--2---:R-:W-:Y:S04]  /*74c0*/  DEPBAR.LE SB0, 0x1 ;  /* 0x000080400000791a */ /* 0x004fe80000000000 */
.L_x_108:
[----:B------:R-:W-:Y:S05]  /*74d0*/  BSYNC.RECONVERGENT B0 ;  /* 0x0000000000007941 */ /* 0x000fea0003800200 */
.L_x_107:
        /* <DEDUP_REMOVED lines=14> */
.L_x_112:
[----:B------:R-:W-:Y:S05]  /*75c0*/  BSYNC B0 ;  /* 0x0000000000007941 */ /* 0x000fea0003800000 */
.L_x_111:
        /* <DEDUP_REMOVED lines=18> */
.L_x_110:
[----:B------:R-:W-:Y:S05]  /*76f0*/  BSYNC B1 ;  /* 0x0000000000017941 */ /* 0x000fea0003800000 */
.L_x_109:
        /* <DEDUP_REMOVED lines=21> */
.L_x_114:
        /* <DEDUP_REMOVED lines=8> */
[----:B------:R-:W-:Y:S02]  /*78d0*/  ISETP.NE.AND P6, PT, R72, RZ, PT ;  /* 0x000000ff4800720c */ /* 0x000fe40003fc5270 */
[----:B------:R-:W-:Y:S01]  /*78e0*/  SHF.R.S32.HI R53, RZ, 0x18, R53 ;  /* 0x00000018ff357819 */ /* 0x000fe20000011435 */
[----:B------:R-:W-:Y:S01]  /*78f0*/  LDTM.16dp32bit_t0_t15.x32 R4, tmem[UR4+0x80] ;  /* 0x00008004000479ee */ /* 0x000fe20008a80000 */
[----:B------:R-:W2:Y:S01]  /*7900*/  LDTM.16dp32bit_t16_t31.x32 R4, tmem[UR4+0xa0] ;  /* 0x0000a004000479ee */ /* 0x000ea20008aa0000 */
[----:B------:R-:W-:Y:S02]  /*7910*/  SHF.R.S32.HI R54, RZ, 0x18, R58 ;  /* 0x00000018ff367819 */ /* 0x000fe4000001143a */
[----:B----4-:R-:W-:Y:S02]  /*7920*/  SHF.L.U32 R55, R62, 0x8, RZ ;  /* 0x000000083e377819 */ /* 0x010fe400000006ff */
[----:B------:R-:W-:Y:S02]  /*7930*/  ISETP.NE.AND P0, PT, R105, RZ, PT ;  /* 0x000000ff6900720c */ /* 0x000fe40003f05270 */
[----:B------:R-:W-:Y:S01]  /*7940*/  SHF.R.S32.HI R55, RZ, 0x18, R55 ;  /* 0x00000018ff377819 */ /* 0x000fe20000011437 */
        /* <DEDUP_REMOVED lines=132> */
[----:B------:R-:W-:Y:S02]  /*8190*/  UIADD3 UR8, UP0, UPT, UR52, 0x680, URZ ;  /* 0x0000068034087890 */ /* 0x000fe4000ff1e0ff */
[----:B------:R-:W-:Y:S02]  /*81a0*/  UIADD3 UR5, UPT, UPT, UR41, 0x80, URZ ;  /* 0x0000008029057890 */ /* 0x000fe4000fffe0ff */
[----:B------:R-:W-:Y:S01]  /*81b0*/  MOV R104, UR10 ;  /* 0x0000000a00687c02 */ /* 0x000fe20008000f00 */
[----:B------:R-:W-:Y:S01]  /*81c0*/  UIADD3.X UR9, UPT, UPT, URZ, UR53, URZ, UP0, !UPT ;  /* 0x00000035ff097290 */ /* 0x000fe200087fe4ff */
[----:B------:R-:W-:Y:S02]  /*81d0*/  UMOV UR6, UR42 ;  /* 0x0000002a00067c82 */ /* 0x000fe40008000000 */
[----:B------:R-:W-:Y:S01]  /*81e0*/  R2UR UR4, R104 ;  /* 0x00000000680472ca */ /* 0x000fe200000e0000 */
[----:B------:R-:W-:Y:S11]  /*81f0*/  UMOV UR7, UR36 ;  /* 0x0000002400077c82 */ /* 0x000ff60008000000 */
[----:B------:R-:W-:Y:S01]  /*8200*/  @!UPT UIADD3 URZ, UPT, UPT, URZ, URZ, URZ ;  /* 0x000000fffffff290 */ /* 0x000fe2000fffe0ff */
[----:B------:R2:W-:Y:S01]  /*8210*/  UTMASTG.3D [UR4], [UR8] ;  /* 0x00000004080073b5 */ /* 0x0005e20008010000 */
[----:B------:R0:W-:Y:S01]  /*8220*/  UTMACMDFLUSH ;  /* 0x00000000000079b7 */ /* 0x0001e20000000000 */
[----:B--2---:R-:W-:Y:S04]  /*8230*/  DEPBAR.LE SB0, 0x1 ;  /* 0x000080400000791a */ /* 0x004fe80000000000 */
.L_x_116:
[----:B------:R-:W-:Y:S05]  /*8240*/  BSYNC.RECONVERGENT B0 ;  /* 0x0000000000007941 */ /* 0x000fea0003800200 */
.L_x_115:
        /* <DEDUP_REMOVED lines=14> */
.L_x_120:
[----:B------:R-:W-:Y:S05]  /*8330*/  BSYNC B0 ;  /* 0x0000000000007941 */ /* 0x000fea0003800000 */
.L_x_119:
        /* <DEDUP_REMOVED lines=18> */
.L_x_118:
[----:B------:R-:W-:Y:S05]  /*8460*/  BSYNC B1 ;  /* 0x0000000000017941 */ /* 0x000fea0003800000 */
.L_x_117:
        /* <DEDUP_REMOVED lines=21> */
.L_x_122:
[----:B------:R-:W-:Y:S01]  /*85c0*/  ISETP.NE.AND P0, PT, R105, RZ, PT ;  /* 0x000000ff6900720c */ /* 0x000fe20003f05270 */
[----:B------:R-:W-:Y:S05]  /*85d0*/  WARPSYNC.ALL ;  /* 0x0000000000007948 */ /* 0x000fea0003800000 */
[----:B------:R-:W-:Y:S01]  /*85e0*/  IMAD.SHL.U32 R80, R57, 0x100, RZ ;  /* 0x0000010039507824 */ /* 0x000fe200078e00ff */
[----:B------:R-:W-:Y:S01]  /*85f0*/  R2UR UR4, R48 ;  /* 0x00000000300472ca */ /* 0x000fe200000e0000 */
[----:B-1----:R-:W-:Y:S01]  /*8600*/  IMAD.SHL.U32 R74, R59, 0x100, RZ ;  /* 0x000001003b4a7824 */ /* 0x002fe200078e00ff */
[C---:B------:R-:W-:Y:S01]  /*8610*/  SHF.L.U32 R51, R56.reuse, 0x10, RZ ;  /* 0x0000001038337819 */ /* 0x040fe200000006ff */
[----:B----4-:R-:W-:Y:S01]  /*8620*/  IMAD.SHL.U32 R68, R61, 0x100, RZ ;  /* 0x000001003d447824 */ /* 0x010fe200078e00ff */
[C---:B------:R-:W-:Y:S01]  /*8630*/  PRMT R49, R56.reuse, 0x8880, RZ ;  /* 0x0000888038317816 */ /* 0x040fe200000000ff */
[----:B------:R-:W-:Y:S01]  /*8640*/  BSSY.RECONVERGENT B0, `(.L_x_123) ;  /* 0x000009e000007945 */ /* 0x000fe20003800200 */
[----:B------:R-:W-:Y:S02]  /*8650*/  SHF.L.U32 R53, R56, 0x8, RZ ;  /* 0x0000000838357819 */ /* 0x000fe400000006ff */
[----:B------:R-:W-:Y:S02]  /*8660*/  SHF.R.S32.HI R51, RZ, 0x18, R51 ;  /* 0x00000018ff337819 */ /* 0x000fe40000011433 */
[C---:B------:R-:W-:Y:S02]  /*8670*/  PRMT R82, R57.reuse, 0x8880, RZ ;  /* 0x0000888039527816 */ /* 0x040fe400000000ff */
[----:B------:R-:W-:Y:S01]  /*8680*/  SHF.R.S32.HI R53, RZ, 0x18, R53 ;  /* 0x00000018ff357819 */ /* 0x000fe20000011435 */
[----:B------:R-:W-:Y:S01]  /*8690*/  LDTM.16dp32bit_t0_t15.x32 R4, tmem[UR4+0xc0] ;  /* 0x0000c004000479ee */ /* 0x000fe20008a80000 */
[----:B------:R-:W1:Y:S01]  /*86a0*/  LDTM.16dp32bit_t16_t31.x32 R4, tmem[UR4+0xe0] ;  /* 0x0000e004000479ee */ /* 0x000e620008aa0000 */
[----:B------:R-:W-:Y:S01]  /*86b0*/  NOP ;  /* 0x0000000000007918 */ /* 0x000fe20000000000 */
[----:B------:R-:W-:Y:S02]  /*86c0*/  R2UR UR5, R108 ;  /* 0x000000006c0572ca */ /* 0x000fe400000e0000 */
[----:B------:R-:W-:Y:S02]  /*86d0*/  SHF.R.S32.HI R52, RZ, 0x18, R56 ;  /* 0x00000018ff347819 */ /* 0x000fe40000011438 */
[----:B------:R-:W-:Y:S02]  /*86e0*/  SHF.L.U32 R81, R57, 0x10, RZ ;  /* 0x0000001039517819 */ /* 0x000fe400000006ff */
[C---:B------:R-:W-:Y:S02]  /*86f0*/  PRMT R79, R58.reuse, 0x8880, RZ ;  /* 0x000088803a4f7816 */ /* 0x040fe400000000ff */
[----:B------:R-:W-:Y:S02]  /*8700*/  SHF.R.S32.HI R54, RZ, 0x18, R57 ;  /* 0x00000018ff367819 */ /* 0x000fe40000011439 */
[----:B------:R-:W-:Y:S02]  /*8710*/  SHF.L.U32 R78, R58, 0x10, RZ ;  /* 0x000000103a4e7819 */ /* 0x000fe400000006ff */
[C---:B------:R-:W-:Y:S01]  /*8720*/  PRMT R76, R59.reuse, 0x8880, RZ ;  /* 0x000088803b4c7816 */ /* 0x040fe200000000ff */
[----:B------:R-:W-:Y:S01]  /*8730*/  UIADD3 UR5, UPT, UPT, UR5, 0xe0, URZ ;  /* 0x000000e005057890 */ /* 0x000fe2000fffe0ff */
[----:B------:R-:W-:Y:S02]  /*8740*/  SHF.R.S32.HI R55, RZ, 0x18, R58 ;  /* 0x00000018ff377819 */ /* 0x000fe4000001143a */
[----:B------:R-:W-:Y:S01]  /*8750*/  SHF.L.U32 R75, R59, 0x10, RZ ;  /* 0x000000103b4b7819 */ /* 0x000fe200000006ff */
[----:B------:R-:W-:Y:S01]  /*8760*/  UPRMT UR5, UR37, 0x654, UR5 ;  /* 0x0000065425057896 */ /* 0x000fe20008000005 */
[C---:B------:R-:W-:Y:S02]  /*8770*/  PRMT R73, R60.reuse, 0x8880, RZ ;  /* 0x000088803c497816 */ /* 0x040fe400000000ff */
[----:B------:R-:W-:Y:S01]  /*8780*/  SHF.R.S32.HI R56, RZ, 0x18, R59 ;  /* 0x00000018ff387819 */ /* 0x000fe2000001143b */
[C---:B-1----:R-:W-:Y:S01]  /*8790*/  IMAD R4, R47.reuse, R4, RZ ;  /* 0x000000042f047224 */ /* 0x042fe200078e02ff */
[----:B------:R-:W-:Y:S01]  /*87a0*/  SHF.L.U32 R72, R60, 0x10, RZ ;  /* 0x000000103c487819 */ /* 0x000fe200000006ff */
[----:B------:R-:W-:Y:S01]  /*87b0*/  IMAD R5, R47, R5, RZ ;  /* 0x000000052f057224 */ /* 0x000fe200078e02ff */
[----:B------:R-:W-:Y:S01]  /*87c0*/  PRMT R70, R61, 0x8880, RZ ;  /* 0x000088803d467816 */ /* 0x000fe200000000ff */
[----:B------:R-:W-:Y:S01]  /*87d0*/  IMAD R6, R47, R6, RZ ;  /* 0x000000062f067224 */ /* 0x000fe200078e02ff */
[----:B------:R-:W-:Y:S01]  /*87e0*/  SYNCS.ARRIVE.TRANS64.RED.A1T0 RZ, [UR5], RZ ;  /* 0x000000ffffff79a7 */ /* 0x000fe20008100405 */
[----:B------:R-:W-:Y:S01]  /*87f0*/  IMAD R4, R49, R50, R4 ;  /* 0x0000003231047224 */ /* 0x000fe200078e0204 */
[----:B------:R-:W-:Y:S01]  /*8800*/  MOV R49, R82 ;  /* 0x0000005200317202 */ /* 0x000fe20000000f00 */
[----:B------:R-:W-:Y:S01]  /*8810*/  IMAD R7, R47, R7, RZ ;  /* 0x000000072f077224 */ /* 0x000fe200078e02ff */
[----:B------:R-:W-:Y:S01]  /*8820*/  SHF.R.S32.HI R57, RZ, 0x18, R60 ;  /* 0x00000018ff397819 */ /* 0x000fe2000001143c */
[-C--:B------:R-:W-:Y:S01]  /*8830*/  IMAD R5, R51, R50.reuse, R5 ;  /* 0x0000003233057224 */ /* 0x080fe200078e0205 */
[----:B------:R-:W-:Y:S01]  /*8840*/  SHF.R.S32.HI R51, RZ, 0x18, R81 ;  /* 0x00000018ff337819 */ /* 0x000fe20000011451 */
[----:B------:R-:W-:Y:S01]  /*8850*/  IMAD R6, R53, R50, R6 ;  /* 0x0000003235067224 */ /* 0x000fe200078e0206 */
[----:B------:R-:W-:Y:S01]  /*8860*/  SHF.R.S32.HI R53, RZ, 0x18, R80 ;  /* 0x00000018ff357819 */ /* 0x000fe20000011450 */
[----:B------:R-:W-:Y:S01]  /*8870*/  IMAD R8, R47, R8, RZ ;  /* 0x000000082f087224 */ /* 0x000fe200078e02ff */
[----:B------:R-:W-:Y:S01]  /*8880*/  SHF.L.U32 R69, R61, 0x10, RZ ;  /* 0x000000103d457819 */ /* 0x000fe200000006ff */
[----:B------:R-:W-:Y:S01]  /*8890*/  IMAD R7, R52, R50, R7 ;  /* 0x0000003234077224 */ /* 0x000fe200078e0207 */
[----:B------:R-:W-:Y:S01]  /*88a0*/  SHF.R.S32.HI R52, RZ, 0x18, R75 ;  /* 0x00000018ff347819 */ /* 0x000fe2000001144b */
[C---:B------:R-:W-:Y:S01]  /*88b0*/  IMAD R9, R47.reuse, R9, RZ ;  /* 0x000000092f097224 */ /* 0x040fe200078e02ff */
[----:B------:R-:W-:Y:S01]  /*88c0*/  PRMT R67, R62, 0x8880, RZ ;  /* 0x000088803e437816 */ /* 0x000fe200000000ff */
[----:B------:R-:W-:Y:S01]  /*88d0*/  IMAD R10, R47, R10, RZ ;  /* 0x0000000a2f0a7224 */ /* 0x000fe200078e02ff */
[----:B------:R-:W-:Y:S01]  /*88e0*/  I2IP.S8.S32.SAT R112, R7, R6, RZ ;  /* 0x0000000607707239 */ /* 0x000fe200000014ff */
[----:B------:R-:W-:Y:S01]  /*88f0*/  IMAD R8, R49, R50, R8 ;  /* 0x0000003231087224 */ /* 0x000fe200078e0208 */
[----:B------:R-:W-:Y:S01]  /*8900*/  MOV R49, R79 ;  /* 0x0000004f00317202 */ /* 0x000fe20000000f00 */
[----:B------:R-:W-:Y:S01]  /*8910*/  IMAD R11, R47, R11, RZ ;  /* 0x0000000b2f0b7224 */ /* 0x000fe200078e02ff */
[----:B------:R-:W-:Y:S01]  /*8920*/  I2IP.S8.S32.SAT R112, R5, R4, R112 ;  /* 0x0000000405707239 */ /* 0x000fe20000001470 */
[-C--:B------:R-:W-:Y:S01]  /*8930*/  IMAD R9, R51, R50.reuse, R9 ;  /* 0x0000003233097224 */ /* 0x080fe200078e0209 */
[----:B------:R-:W-:Y:S01]  /*8940*/  SHF.R.S32.HI R51, RZ, 0x18, R78 ;  /* 0x00000018ff337819 */ /* 0x000fe2000001144e */
[----:B------:R-:W-:Y:S01]  /*8950*/  IMAD R10, R53, R50, R10 ;  /* 0x00000032350a7224 */ /* 0x000fe200078e020a */
[----:B------:R-:W-:Y:S01]  /*8960*/  SHF.R.S32.HI R53, RZ, 0x18, R74 ;  /* 0x00000018ff357819 */ /* 0x000fe2000001144a */
[C---:B------:R-:W-:Y:S01]  /*8970*/  IMAD R12, R47.reuse, R12, RZ ;  /* 0x0000000c2f0c7224 */ /* 0x040fe200078e02ff */
[----:B------:R-:W-:Y:S01]  /*8980*/  SHF.L.U32 R77, R58, 0x8, RZ ;  /* 0x000000083a4d7819 */ /* 0x000fe200000006ff */
[-C--:B------:R-:W-:Y:S01]  /*8990*/  IMAD R11, R54, R50.reuse, R11 ;  /* 0x00000032360b7224 */ /* 0x080fe200078e020b */
[----:B------:R-:W-:Y:S01]  /*89a0*/  SHF.R.S32.HI R58, RZ, 0x18, R61 ;  /* 0x00000018ff3a7819 */ /* 0x000fe2000001143d */
[----:B------:R-:W-:Y:S01]  /*89b0*/  IMAD R13, R47, R13, RZ ;  /* 0x0000000d2f0d7224 */ /* 0x000fe200078e02ff */
[----:B------:R-:W-:Y:S01]  /*89c0*/  SHF.L.U32 R66, R62, 0x10, RZ ;  /* 0x000000103e427819 */ /* 0x000fe200000006ff */
[----:B------:R-:W-:Y:S01]  /*89d0*/  IMAD R12, R49, R50, R12 ;  /* 0x00000032310c7224 */ /* 0x000fe200078e020c */
[----:B------:R-:W-:Y:S01]  /*89e0*/  SHF.R.S32.HI R49, RZ, 0x18, R77 ;  /* 0x00000018ff317819 */ /* 0x000fe2000001144d */
[----:B------:R-:W-:Y:S01]  /*89f0*/  IMAD R14, R47, R14, RZ ;  /* 0x0000000e2f0e7224 */ /* 0x000fe200078e02ff */
[----:B------:R-:W-:Y:S01]  /*8a00*/  I2IP.S8.S32.SAT R113, R11, R10, RZ ;  /* 0x0000000a0b717239 */ /* 0x000fe200000014ff */
[----:B------:R-:W-:Y:S01]  /*8a10*/  IMAD R15, R47, R15, RZ ;  /* 0x0000000f2f0f7224 */ /* 0x000fe200078e02ff */
[----:B------:R-:W-:Y:S01]  /*8a20*/  PRMT R64, R63, 0x8880, RZ ;  /* 0x000088803f407816 */ /* 0x000fe200000000ff */
[----:B------:R-:W-:Y:S01]  /*8a30*/  IMAD R13, R51, R50, R13 ;  /* 0x00000032330d7224 */ /* 0x000fe200078e020d */
[----:B------:R-:W-:Y:S01]  /*8a40*/  MOV R51, R76 ;  /* 0x0000004c00337202 */ /* 0x000fe20000000f00 */
[----:B------:R-:W-:Y:S01]  /*8a50*/  IMAD R16, R47, R16, RZ ;  /* 0x000000102f107224 */ /* 0x000fe200078e02ff */
[----:B------:R-:W-:Y:S01]  /*8a60*/  I2IP.S8.S32.SAT R113, R9, R8, R113 ;  /* 0x0000000809717239 */ /* 0x000fe20000001471 */
[-C--:B------:R-:W-:Y:S01]  /*8a70*/  IMAD R14, R49, R50.reuse, R14 ;  /* 0x00000032310e7224 */ /* 0x080fe200078e020e */
[----:B------:R-:W-:Y:S01]  /*8a80*/  SHF.R.S32.HI R59, RZ, 0x18, R62 ;  /* 0x00000018ff3b7819 */ /* 0x000fe2000001143e */
[----:B------:R-:W-:Y:S01]  /*8a90*/  IMAD R17, R47, R17, RZ ;  /* 0x000000112f117224 */ /* 0x000fe200078e02ff */
[----:B------:R-:W-:Y:S01]  /*8aa0*/  SHF.L.U32 R71, R60, 0x8, RZ ;  /* 0x000000083c477819 */ /* 0x000fe200000006ff */
[----:B------:R-:W-:Y:S01]  /*8ab0*/  IMAD R15, R55, R50, R15 ;  /* 0x00000032370f7224 */ /* 0x000fe200078e020f */
[----:B------:R-:W-:Y:S01]  /*8ac0*/  SHF.R.S32.HI R60, RZ, 0x18, R63 ;  /* 0x00000018ff3c7819 */ /* 0x000fe2000001143f */
[----:B------:R-:W-:Y:S01]  /*8ad0*/  IMAD R18, R47, R18, RZ ;  /* 0x000000122f127224 */ /* 0x000fe200078e02ff */
[----:B------:R-:W-:Y:S01]  /*8ae0*/  SHF.L.U32 R65, R62, 0x8, RZ ;  /* 0x000000083e417819 */ /* 0x000fe200000006ff */
[----:B------:R-:W-:Y:S01]  /*8af0*/  IMAD R16, R51, R50, R16 ;  /* 0x0000003233107224 */ /* 0x000fe200078e0210 */
[----:B------:R-:W-:Y:S01]  /*8b00*/  I2IP.S8.S32.SAT R114, R15, R14, RZ ;  /* 0x0000000e0f727239 */ /* 0x000fe200000014ff */
[----:B------:R-:W-:Y:S01]  /*8b10*/  IMAD R19, R47, R19, RZ ;  /* 0x000000132f137224 */ /* 0x000fe200078e02ff */
[----:B------:R-:W-:Y:S01]  /*8b20*/  SHF.R.S32.HI R51, RZ, 0x18, R72 ;  /* 0x00000018ff337819 */ /* 0x000fe20000011448 */
[----:B------:R-:W-:Y:S01]  /*8b30*/  IMAD R17, R52, R50, R17 ;  /* 0x0000003234117224 */ /* 0x000fe200078e0211 */
[----:B------:R-:W-:Y:S01]  /*8b40*/  I2IP.S8.S32.SAT R114, R13, R12, R114 ;  /* 0x0000000c0d727239 */ /* 0x000fe20000001472 */
[----:B------:R-:W-:Y:S01]  /*8b50*/  IMAD R0, R47, R20, RZ ;  /* 0x000000142f007224 */ /* 0x000fe200078e02ff */
[----:B------:R-:W-:Y:S01]  /*8b60*/  SHF.R.S32.HI R52, RZ, 0x18, R71 ;  /* 0x00000018ff347819 */ /* 0x000fe20000011447 */
[-C--:B------:R-:W-:Y:S01]  /*8b70*/  IMAD R18, R53, R50.reuse, R18 ;  /* 0x0000003235127224 */ /* 0x080fe200078e0212 */
[----:B------:R-:W-:Y:S01]  /*8b80*/  SHF.R.S32.HI R53, RZ, 0x18, R68 ;  /* 0x00000018ff357819 */ /* 0x000fe20000011444 */
[----:B------:R-:W-:Y:S01]  /*8b90*/  IMAD.MOV.U32 R49, RZ, RZ, R73 ;  /* 0x000000ffff317224 */ /* 0x000fe200078e0049 */
[----:B------:R-:W-:Y:S01]  /*8ba0*/  SHF.L.U32 R62, R63, 0x10, RZ ;  /* 0x000000103f3e7819 */ /* 0x000fe200000006ff */
[C---:B------:R-:W-:Y:S01]  /*8bb0*/  IMAD R2, R47.reuse, R21, RZ ;  /* 0x000000152f027224 */ /* 0x040fe200078e02ff */
[----:B------:R-:W-:Y:S01]  /*8bc0*/  IADD3 R44, PT, PT, R44, 0x1, RZ ;  /* 0x000000012c2c7810 */ /* 0x000fe20007ffe0ff */
[----:B------:R-:W-:Y:S02]  /*8bd0*/  IMAD R19, R56, R50, R19 ;  /* 0x0000003238137224 */ /* 0x000fe400078e0213 */
[----:B------:R-:W-:Y:S02]  /*8be0*/  IMAD R3, R47, R22, RZ ;  /* 0x000000162f037224 */ /* 0x000fe400078e02ff */
[----:B------:R-:W-:Y:S01]  /*8bf0*/  IMAD R0, R49, R50, R0 ;  /* 0x0000003231007224 */ /* 0x000fe200078e0200 */
[----:B------:R-:W-:Y:S01]  /*8c00*/  I2IP.S8.S32.SAT R115, R19, R18, RZ ;  /* 0x0000001213737239 */ /* 0x000fe200000014ff */
[----:B------:R-:W-:Y:S01]  /*8c10*/  IMAD R23, R47, R23, RZ ;  /* 0x000000172f177224 */ /* 0x000fe200078e02ff */
[----:B------:R-:W-:Y:S01]  /*8c20*/  MOV R49, R70 ;  /* 0x0000004600317202 */ /* 0x000fe20000000f00 */
[----:B------:R-:W-:Y:S01]  /*8c30*/  IMAD R2, R51, R50, R2 ;  /* 0x0000003233027224 */ /* 0x000fe200078e0202 */
[----:B------:R-:W-:Y:S01]  /*8c40*/  I2IP.S8.S32.SAT R115, R17, R16, R115 ;  /* 0x0000001011737239 */ /* 0x000fe20000001473 */
[C---:B------:R-:W-:Y:S01]  /*8c50*/  IMAD R20, R47.reuse, R24, RZ ;  /* 0x000000182f147224 */ /* 0x040fe200078e02ff */
[----:B------:R-:W-:Y:S01]  /*8c60*/  SHF.R.S32.HI R51, RZ, 0x18, R69 ;  /* 0x00000018ff337819 */ /* 0x000fe20000011445 */
[-C--:B------:R-:W-:Y:S01]  /*8c70*/  IMAD R3, R52, R50.reuse, R3 ;  /* 0x0000003234037224 */ /* 0x080fe200078e0203 */
[----:B------:R-:W-:Y:S01]  /*8c80*/  SHF.R.S32.HI R52, RZ, 0x18, R62 ;  /* 0x00000018ff347819 */ /* 0x000fe2000001143e */
[----:B------:R-:W-:Y:S01]  /*8c90*/  IMAD R21, R47, R25, RZ ;  /* 0x000000192f157224 */ /* 0x000fe200078e02ff */
[----:B------:R1:W-:Y:S01]  /*8ca0*/  STS.128 [R95+UR49+0x5200], R112 ;  /* 0x005200705f007988 */ /* 0x0003e20008000c31 */
[----:B------:R-:W-:Y:S02]  /*8cb0*/  IMAD R23, R57, R50, R23 ;  /* 0x0000003239177224 */ /* 0x000fe400078e0217 */
[----:B------:R-:W-:Y:S02]  /*8cc0*/  IMAD R22, R47, R26, RZ ;  /* 0x0000001a2f167224 */ /* 0x000fe400078e02ff */
[-C--:B------:R-:W-:Y:S01]  /*8cd0*/  IMAD R20, R49, R50.reuse, R20 ;  /* 0x0000003231147224 */ /* 0x080fe200078e0214 */
[----:B------:R-:W-:Y:S01]  /*8ce0*/  I2IP.S8.S32.SAT R111, R23, R3, RZ ;  /* 0x00000003176f7239 */ /* 0x000fe200000014ff */
[----:B------:R-:W-:Y:S01]  /*8cf0*/  IMAD R27, R47, R27, RZ ;  /* 0x0000001b2f1b7224 */ /* 0x000fe200078e02ff */
[----:B------:R-:W-:Y:S01]  /*8d00*/  MOV R49, R67 ;  /* 0x0000004300317202 */ /* 0x000fe20000000f00 */
[----:B------:R-:W-:Y:S01]  /*8d10*/  IMAD R21, R51, R50, R21 ;  /* 0x0000003233157224 */ /* 0x000fe200078e0215 */
[----:B------:R-:W-:Y:S01]  /*8d20*/  I2IP.S8.S32.SAT R116, R2, R0, R111 ;  /* 0x0000000002747239 */ /* 0x000fe2000000146f */
[----:B------:R-:W-:Y:S01]  /*8d30*/  IMAD R24, R47, R28, RZ ;  /* 0x0000001c2f187224 */ /* 0x000fe200078e02ff */
[----:B------:R-:W-:Y:S01]  /*8d40*/  SHF.R.S32.HI R51, RZ, 0x18, R66 ;  /* 0x00000018ff337819 */ /* 0x000fe20000011442 */
[-C--:B------:R-:W-:Y:S02]  /*8d50*/  IMAD R22, R53, R50.reuse, R22 ;  /* 0x0000003235167224 */ /* 0x080fe400078e0216 */
[-C--:B------:R-:W-:Y:S02]  /*8d60*/  IMAD R27, R58, R50.reuse, R27 ;  /* 0x000000323a1b7224 */ /* 0x080fe400078e021b */
[----:B------:R-:W-:Y:S02]  /*8d70*/  IMAD R25, R47, R29, RZ ;  /* 0x0000001d2f197224 */ /* 0x000fe400078e02ff */
[----:B------:R-:W-:Y:S01]  /*8d80*/  IMAD R24, R49, R50, R24 ;  /* 0x0000003231187224 */ /* 0x000fe200078e0218 */
[----:B------:R-:W-:Y:S01]  /*8d90*/  SHF.R.S32.HI R49, RZ, 0x18, R65 ;  /* 0x00000018ff317819 */ /* 0x000fe20000011441 */
[----:B------:R-:W-:Y:S01]  /*8da0*/  IMAD R26, R47, R30, RZ ;  /* 0x0000001e2f1a7224 */ /* 0x000fe200078e02ff */
[----:B------:R-:W-:Y:S01]  /*8db0*/  I2IP.S8.S32.SAT R117, R27, R22, RZ ;  /* 0x000000161b757239 */ /* 0x000fe200000014ff */
[----:B------:R-:W-:Y:S02]  /*8dc0*/  IMAD.SHL.U32 R61, R63, 0x100, RZ ;  /* 0x000001003f3d7824 */ /* 0x000fe400078e00ff */
[----:B------:R-:W-:Y:S01]  /*8dd0*/  IMAD R31, R47, R31, RZ ;  /* 0x0000001f2f1f7224 */ /* 0x000fe200078e02ff */
[----:B------:R-:W-:Y:S01]  /*8de0*/  I2IP.S8.S32.SAT R117, R21, R20, R117 ;  /* 0x0000001415757239 */ /* 0x000fe20000001475 */
[----:B------:R-:W-:Y:S01]  /*8df0*/  IMAD R25, R51, R50, R25 ;  /* 0x0000003233197224 */ /* 0x000fe200078e0219 */
[----:B------:R-:W-:Y:S01]  /*8e00*/  MOV R51, R64 ;  /* 0x0000004000337202 */ /* 0x000fe20000000f00 */
[----:B------:R-:W-:Y:S01]  /*8e10*/  IMAD R28, R47, R32, RZ ;  /* 0x000000202f1c7224 */ /* 0x000fe200078e02ff */
[----:B------:R-:W-:Y:S01]  /*8e20*/  SHF.R.S32.HI R53, RZ, 0x18, R61 ;  /* 0x00000018ff357819 */ /* 0x000fe2000001143d */
[-C--:B------:R-:W-:Y:S02]  /*8e30*/  IMAD R26, R49, R50.reuse, R26 ;  /* 0x00000032311a7224 */ /* 0x080fe400078e021a */
[----:B------:R-:W-:Y:S02]  /*8e40*/  IMAD R29, R47, R33, RZ ;  /* 0x000000212f1d7224 */ /* 0x000fe400078e02ff */
[-C--:B------:R-:W-:Y:S02]  /*8e50*/  IMAD R31, R59, R50.reuse, R31 ;  /* 0x000000323b1f7224 */ /* 0x080fe400078e021f */
[----:B------:R-:W-:Y:S02]  /*8e60*/  IMAD R28, R51, R50, R28 ;  /* 0x00000032331c7224 */ /* 0x000fe400078e021c */
[----:B------:R-:W-:Y:S01]  /*8e70*/  IMAD R30, R47, R34, RZ ;  /* 0x000000222f1e7224 */ /* 0x000fe200078e02ff */
[----:B------:R-:W-:Y:S01]  /*8e80*/  I2IP.S8.S32.SAT R108, R31, R26, RZ ;  /* 0x0000001a1f6c7239 */ /* 0x000fe200000014ff */
[----:B------:R-:W-:Y:S02]  /*8e90*/  IMAD R29, R52, R50, R29 ;  /* 0x00000032341d7224 */ /* 0x000fe400078e021d */
[----:B------:R-:W-:Y:S01]  /*8ea0*/  IMAD R35, R47, R35, RZ ;  /* 0x000000232f237224 */ /* 0x000fe200078e02ff */
[----:B------:R-:W-:Y:S01]  /*8eb0*/  I2IP.S8.S32.SAT R118, R25, R24, R108 ;  /* 0x0000001819767239 */ /* 0x000fe2000000146c */
[-C--:B------:R-:W-:Y:S02]  /*8ec0*/  IMAD R30, R53, R50.reuse, R30 ;  /* 0x00000032351e7224 */ /* 0x080fe400078e021e */
        /* <DEDUP_REMOVED lines=21> */
.L_x_124:
[----:B------:R-:W-:Y:S05]  /*9020*/  BSYNC.RECONVERGENT B0 ;  /* 0x0000000000007941 */ /* 0x000fea0003800200 */
.L_x_123:
[----:B------:R-:W-:Y:S01]  /*9030*/  BAR.SYNC.DEFER_BLOCKING 0x1, 0x80 ;  /* 0x0042000000007b1d */ /* 0x000fe20000010000 */
[----:B------:R-:W-:Y:S01]  /*9040*/  ISETP.NE.AND P2, PT, R106, RZ, PT ;  /* 0x000000ff6a00720c */ /* 0x000fe20003f45270 */
[----:B------:R-:W-:Y:S01]  /*9050*/  IMAD.IADD R20, R43, 0x1, R83 ;  /* 0x000000012b147824 */ /* 0x000fe200078e0253 */
[----:B------:R-:W-:Y:S01]  /*9060*/  ISETP.NE.AND P0, PT, R107, 0x2, PT ;  /* 0x000000026b00780c */ /* 0x000fe20003f05270 */
[----:B------:R-:W-:Y:S01]  /*9070*/  IMAD.IADD R21, R45, 0x1, R90 ;  /* 0x000000012d157824 */ /* 0x000fe200078e025a */
[----:B------:R-:W-:Y:S02]  /*9080*/  ISETP.NE.AND P1, PT, R44, 0x4, PT ;  /* 0x000000042c00780c */ /* 0x000fe40003f25270 */
[----:B------:R-:W-:Y:S02]  /*9090*/  SEL R0, RZ, 0x1, P0 ;  /* 0x00000001ff007807 */ /* 0x000fe40000000000 */
[----:B------:R-:W-:Y:S02]  /*90a0*/  SEL R3, RZ, 0x1, P1 ;  /* 0x00000001ff037807 */ /* 0x000fe40000800000 */
[----:B------:R-:W-:Y:S02]  /*90b0*/  LOP3.LUT R101, R101, R0, RZ, 0x3c, !PT ;  /* 0x0000000065657212 */ /* 0x000fe400078e3cff */
[----:B------:R-:W-:Y:S02]  /*90c0*/  LOP3.LUT R102, R102, R3, RZ, 0x3c, !PT ;  /* 0x0000000366667212 */ /* 0x000fe400078e3cff */
[----:B------:R-:W-:Y:S02]  /*90d0*/  @P2 R2UR UR36, R98 ;  /* 0x00000000622422ca */ /* 0x000fe400000e0000 */
[----:B------:R-:W-:Y:S02]  /*90e0*/  SEL R107, R107, RZ, P0 ;  /* 0x000000ff6b6b7207 */ /* 0x000fe40000000000 */
[----:B------:R-:W-:Y:S01]  /*90f0*/  SEL R44, R44, RZ, P1 ;  /* 0x000000ff2c2c7207 */ /* 0x000fe20000800000 */
[----:B------:R-:W-:Y:S10]  /*9100*/  @P2 BRA `(.L_x_125) ;  /* 0xffffffbc00282947 */ /* 0x000ff4000383ffff */
[----:B------:R-:W-:Y:S05]  /*9110*/  EXIT ;  /* 0x000000000000794d */ /* 0x000fea0003800000 */
.L_x_19:
[----:B--2---:R2:W1:Y:S02]  /*9120*/  SYNCS.PHASECHK.TRANS64.TRYWAIT P0, [R3+URZ+0x110], R2 ;  /* 0x00011002030075a7 */ /* 0x00446400080011ff */
[----:B-1----:R-:W-:Y:S05]  /*9130*/  @!P0 NANOSLEEP.SYNCS 0x989680 ;  /* 0x009896800000895d */ /* 0x002fea0003900000 */
[----:B------:R-:W1:Y:S02]  /*9140*/  @!P0 SYNCS.PHASECHK.TRANS64 P0, [R3+URZ+0x110], R2 ;  /* 0x00011002030085a7 */ /* 0x000e6400080010ff */
[----:B-1----:R-:W-:Y:S05]  /*9150*/  @!P0 BRA `(.L_x_19) ;  /* 0xfffffffc00f08947 */ /* 0x002fea000383ffff */
[----:B------:R-:W-:Y:S05]  /*9160*/  BRA `(.L_x_126) ;  /* 0xffffff8400247947 */ /* 0x000fea000383ffff */
.L_x_22:
[----:B-1----:R-:W-:-:S07]  /*9170*/  MOV R2, UR33 ;  /* 0x0000002100027c02 */ /* 0x002fce0008000f00 */
.L_x_127:
[----:B-1----:R1:W2:Y:S02]  /*9180*/  SYNCS.PHASECHK.TRANS64.TRYWAIT P0, [R2+URZ+0x28], R5 ;  /* 0x00002805020075a7 */ /* 0x0022a400080011ff */
[----:B--2---:R-:W-:Y:S05]  /*9190*/  @!P0 NANOSLEEP.SYNCS 0x989680 ;  /* 0x009896800000895d */ /* 0x004fea0003900000 */
[----:B------:R-:W2:Y:S02]  /*91a0*/  @!P0 SYNCS.PHASECHK.TRANS64 P0, [R2+URZ+0x28], R5 ;  /* 0x00002805020085a7 */ /* 0x000ea400080010ff */
[----:B--2---:R-:W-:Y:S05]  /*91b0*/  @!P0 BRA `(.L_x_127) ;  /* 0xfffffffc00f08947 */ /* 0x004fea000383ffff */
[----:B------:R-:W-:Y:S05]  /*91c0*/  BRA `(.L_x_21) ;  /* 0xffffff8400747947 */ /* 0x000fea000383ffff */
.L_x_28:
[----:B-1----:R-:W-:-:S07]  /*91d0*/  MOV R2, UR17 ;  /* 0x0000001100027c02 */ /* 0x002fce0008000f00 */
.L_x_128:
[----:B-1----:R1:W2:Y:S02]  /*91e0*/  SYNCS.PHASECHK.TRANS64.TRYWAIT P0, [R2+URZ+0x28], R5 ;  /* 0x00002805020075a7 */ /* 0x0022a400080011ff */
[----:B--2---:R-:W-:Y:S05]  /*91f0*/  @!P0 NANOSLEEP.SYNCS 0x989680 ;  /* 0x009896800000895d */ /* 0x004fea0003900000 */
[----:B------:R-:W2:Y:S02]  /*9200*/  @!P0 SYNCS.PHASECHK.TRANS64 P0, [R2+URZ+0x28], R5 ;  /* 0x00002805020085a7 */ /* 0x000ea400080010ff */
[----:B--2---:R-:W-:Y:S05]  /*9210*/  @!P0 BRA `(.L_x_128) ;  /* 0xfffffffc00f08947 */ /* 0x004fea000383ffff */
[----:B------:R-:W-:Y:S05]  /*9220*/  BRA `(.L_x_27) ;  /* 0xffffff88001c7947 */ /* 0x000fea000383ffff */
.L_x_32:
[----:B-1----:R1:W2:Y:S02]  /*9230*/  SYNCS.PHASECHK.TRANS64.TRYWAIT P0, [R2+URZ+0xa0], R3 ;  /* 0x0000a003020075a7 */ /* 0x0022a400080011ff */
[----:B--2---:R-:W-:Y:S05]  /*9240*/  @!P0 NANOSLEEP.SYNCS 0x989680 ;  /* 0x009896800000895d */ /* 0x004fea0003900000 */
[----:B------:R-:W2:Y:S02]  /*9250*/  @!P0 SYNCS.PHASECHK.TRANS64 P0, [R2+URZ+0xa0], R3 ;  /* 0x0000a003020085a7 */ /* 0x000ea400080010ff */
[----:B--2---:R-:W-:Y:S05]  /*9260*/  @!P0 BRA `(.L_x_32) ;  /* 0xfffffffc00f08947 */ /* 0x004fea000383ffff */
[----:B------:R-:W-:Y:S05]  /*9270*/  BRA `(.L_x_129) ;  /* 0xffffff8800ac7947 */ /* 0x000fea000383ffff */
.L_x_36:
[----:B----4-:R-:W-:-:S07]  /*9280*/  MOV R0, UR5 ;  /* 0x0000000500007c02 */ /* 0x010fce0008000f00 */
.L_x_130:
[----:B-1----:R1:W2:Y:S02]  /*9290*/  SYNCS.PHASECHK.TRANS64.TRYWAIT P0, [R0+URZ], R3 ;  /* 0x00000003000075a7 */ /* 0x0022a400080011ff */
[----:B--2---:R-:W-:Y:S05]  /*92a0*/  @!P0 NANOSLEEP.SYNCS 0x989680 ;  /* 0x009896800000895d */ /* 0x004fea0003900000 */
[----:B------:R-:W2:Y:S02]  /*92b0*/  @!P0 SYNCS.PHASECHK.TRANS64 P0, [R0+URZ], R3 ;  /* 0x00000003000085a7 */ /* 0x000ea400080010ff */
[----:B--2---:R-:W-:Y:S05]  /*92c0*/  @!P0 BRA `(.L_x_130) ;  /* 0xfffffffc00f08947 */ /* 0x004fea000383ffff */
[----:B------:R-:W-:Y:S05]  /*92d0*/  BRA `(.L_x_131) ;  /* 0xffffff90001c7947 */ /* 0x000fea000383ffff */
.L_x_37:
[----:B----4-:R-:W-:-:S07]  /*92e0*/  MOV R0, UR5 ;  /* 0x0000000500007c02 */ /* 0x010fce0008000f00 */
.L_x_132:
[----:B-1----:R1:W2:Y:S02]  /*92f0*/  SYNCS.PHASECHK.TRANS64.TRYWAIT P0, [R0+URZ], R3 ;  /* 0x00000003000075a7 */ /* 0x0022a400080011ff */
[----:B--2---:R-:W-:Y:S05]  /*9300*/  @!P0 NANOSLEEP.SYNCS 0x989680 ;  /* 0x009896800000895d */ /* 0x004fea0003900000 */
[----:B------:R-:W2:Y:S02]  /*9310*/  @!P0 SYNCS.PHASECHK.TRANS64 P0, [R0+URZ], R3 ;  /* 0x00000003000085a7 */ /* 0x000ea400080010ff */
[----:B--2---:R-:W-:Y:S05]  /*9320*/  @!P0 BRA `(.L_x_132) ;  /* 0xfffffffc00f08947 */ /* 0x004fea000383ffff */
[----:B------:R-:W-:Y:S05]  /*9330*/  BRA `(.L_x_133) ;  /* 0xffffff9000287947 */ /* 0x000fea000383ffff */
.L_x_38:
[----:B----4-:R-:W-:-:S07]  /*9340*/  MOV R0, UR5 ;  /* 0x0000000500007c02 */ /* 0x010fce0008000f00 */
.L_x_134:
[----:B-1----:R1:W2:Y:S02]  /*9350*/  SYNCS.PHASECHK.TRANS64.TRYWAIT P0, [R0+URZ], R3 ;  /* 0x00000003000075a7 */ /* 0x0022a400080011ff */
[----:B--2---:R-:W-:Y:S05]  /*9360*/  @!P0 NANOSLEEP.SYNCS 0x989680 ;  /* 0x009896800000895d */ /* 0x004fea0003900000 */
[----:B------:R-:W2:Y:S02]  /*9370*/  @!P0 SYNCS.PHASECHK.TRANS64 P0, [R0+URZ], R3 ;  /* 0x00000003000085a7 */ /* 0x000ea400080010ff */
[----:B--2---:R-:W-:Y:S05]  /*9380*/  @!P0 BRA `(.L_x_134) ;  /* 0xfffffffc00f08947 */ /* 0x004fea000383ffff */
[----:B------:R-:W-:Y:S05]  /*9390*/  BRA `(.L_x_135) ;  /* 0xffffff9000347947 */ /* 0x000fea000383ffff */
.L_x_39:
[----:B----4-:R-:W-:-:S07]  /*93a0*/  MOV R0, UR5 ;  /* 0x0000000500007c02 */ /* 0x010fce0008000f00 */
.L_x_136:
[----:B-1----:R1:W2:Y:S02]  /*93b0*/  SYNCS.PHASECHK.TRANS64.TRYWAIT P0, [R0+URZ], R3 ;  /* 0x00000003000075a7 */ /* 0x0022a400080011ff */
[----:B--2---:R-:W-:Y:S05]  /*93c0*/  @!P0 NANOSLEEP.SYNCS 0x989680 ;  /* 0x009896800000895d */ /* 0x004fea0003900000 */
[----:B------:R-:W2:Y:S02]  /*93d0*/  @!P0 SYNCS.PHASECHK.TRANS64 P0, [R0+URZ], R3 ;  /* 0x00000003000085a7 */ /* 0x000ea400080010ff */
[----:B--2---:R-:W-:Y:S05]  /*93e0*/  @!P0 BRA `(.L_x_136) ;  /* 0xfffffffc00f08947 */ /* 0x004fea000383ffff */
[----:B------:R-:W-:Y:S05]  /*93f0*/  BRA `(.L_x_137) ;  /* 0xffffff9000407947 */ /* 0x000fea000383ffff */
.L_x_42:
[----:B-1----:R1:W2:Y:S02]  /*9400*/  SYNCS.PHASECHK.TRANS64.TRYWAIT P0, [R0+URZ+0x100], R5 ;  /* 0x00010005000075a7 */ /* 0x0022a400080011ff */
[----:B--2---:R-:W-:Y:S05]  /*9410*/  @!P0 NANOSLEEP.SYNCS 0x989680 ;  /* 0x009896800000895d */ /* 0x004fea0003900000 */
[----:B------:R-:W2:Y:S02]  /*9420*/  @!P0 SYNCS.PHASECHK.TRANS64 P0, [R0+URZ+0x100], R5 ;  /* 0x00010005000085a7 */ /* 0x000ea400080010ff */
[----:B--2---:R-:W-:Y:S05]  /*9430*/  @!P0 BRA `(.L_x_42) ;  /* 0xfffffffc00f08947 */ /* 0x004fea000383ffff */
[----:B------:R-:W-:Y:S05]  /*9440*/  BRA `(.L_x_138) ;  /* 0xffffff90009c7947 */ /* 0x000fea000383ffff */
.L_x_43:
[----:B------:R-:W-:-:S07]  /*9450*/  MOV R0, UR5 ;  /* 0x0000000500007c02 */ /* 0x000fce0008000f00 */
.L_x_139:
[----:B-1----:R1:W2:Y:S02]  /*9460*/  SYNCS.PHASECHK.TRANS64.TRYWAIT P0, [R0+URZ+0xb0], R5 ;  /* 0x0000b005000075a7 */ /* 0x0022a400080011ff */
[----:B--2---:R-:W-:Y:S05]  /*9470*/  @!P0 NANOSLEEP.SYNCS 0x989680 ;  /* 0x009896800000895d */ /* 0x004fea0003900000 */
[----:B------:R-:W2:Y:S02]  /*9480*/  @!P0 SYNCS.PHASECHK.TRANS64 P0, [R0+URZ+0xb0], R5 ;  /* 0x0000b005000085a7 */ /* 0x000ea400080010ff */
[----:B--2---:R-:W-:Y:S05]  /*9490*/  @!P0 BRA `(.L_x_139) ;  /* 0xfffffffc00f08947 */ /* 0x004fea000383ffff */
[----:B------:R-:W-:Y:S05]  /*94a0*/  BRA `(.L_x_140) ;  /* 0xffffff9000ac7947 */ /* 0x000fea000383ffff */
.L_x_44:
[----:B-1----:R1:W2:Y:S02]  /*94b0*/  SYNCS.PHASECHK.TRANS64.TRYWAIT P1, [R0+URZ+0xa0], R5 ;  /* 0x0000a005000075a7 */ /* 0x0022a400080211ff */
[----:B--2---:R-:W-:Y:S05]  /*94c0*/  @!P1 NANOSLEEP.SYNCS 0x989680 ;  /* 0x009896800000995d */ /* 0x004fea0003900000 */
[----:B------:R-:W2:Y:S02]  /*94d0*/  @!P1 SYNCS.PHASECHK.TRANS64 P1, [R0+URZ+0xa0], R5 ;  /* 0x0000a005000095a7 */ /* 0x000ea400080210ff */
[----:B--2---:R-:W-:Y:S05]  /*94e0*/  @!P1 BRA `(.L_x_44) ;  /* 0xfffffffc00f09947 */ /* 0x004fea000383ffff */
[----:B------:R-:W-:Y:S05]  /*94f0*/  BRA `(.L_x_141) ;  /* 0xffffff9000dc7947 */ /* 0x000fea000383ffff */
.L_x_47:
[----:B------:R-:W-:-:S07]  /*9500*/  MOV R0, UR5 ;  /* 0x0000000500007c02 */ /* 0x000fce0008000f00 */
.L_x_142:
[----:B-1----:R1:W2:Y:S02]  /*9510*/  SYNCS.PHASECHK.TRANS64.TRYWAIT P0, [R0+URZ+0xb0], R3 ;  /* 0x0000b003000075a7 */ /* 0x0022a400080011ff */
[----:B--2---:R-:W-:Y:S05]  /*9520*/  @!P0 NANOSLEEP.SYNCS 0x989680 ;  /* 0x009896800000895d */ /* 0x004fea0003900000 */
[----:B------:R-:W2:Y:S02]  /*9530*/  @!P0 SYNCS.PHASECHK.TRANS64 P0, [R0+URZ+0xb0], R3 ;  /* 0x0000b003000085a7 */ /* 0x000ea400080010ff */
[----:B--2---:R-:W-:Y:S05]  /*9540*/  @!P0 BRA `(.L_x_142) ;  /* 0xfffffffc00f08947 */ /* 0x004fea000383ffff */
[----:B------:R-:W-:Y:S05]  /*9550*/  BRA `(.L_x_46) ;  /* 0xffffff9400307947 */ /* 0x000fea000383ffff */
.L_x_54:
[----:B-1----:R1:W2:Y:S02]  /*9560*/  SYNCS.PHASECHK.TRANS64.TRYWAIT P1, [R0+URZ+0xa0], R5 ;  /* 0x0000a005000075a7 */ /* 0x0022a400080211ff */
[----:B--2---:R-:W-:Y:S05]  /*9570*/  @!P1 NANOSLEEP.SYNCS 0x989680 ;  /* 0x009896800000995d */ /* 0x004fea0003900000 */
[----:B------:R-:W2:Y:S02]  /*9580*/  @!P1 SYNCS.PHASECHK.TRANS64 P1, [R0+URZ+0xa0], R5 ;  /* 0x0000a005000095a7 */ /* 0x000ea400080210ff */
[----:B--2---:R-:W-:Y:S05]  /*9590*/  @!P1 BRA `(.L_x_54) ;  /* 0xfffffffc00f09947 */ /* 0x004fea000383ffff */
[----:B------:R-:W-:Y:S05]  /*95a0*/  BRA `(.L_x_143) ;  /* 0xffffff9800a07947 */ /* 0x000fea000383ffff */
.L_x_55:
[----:B------:R-:W-:-:S07]  /*95b0*/  MOV R3, UR7 ;  /* 0x0000000700037c02 */ /* 0x000fce0008000f00 */
.L_x_144:
[----:B-1----:R1:W2:Y:S02]  /*95c0*/  SYNCS.PHASECHK.TRANS64.TRYWAIT P0, [R3+URZ+0xe0], R0 ;  /* 0x0000e000030075a7 */ /* 0x0022a400080011ff */
[----:B--2---:R-:W-:Y:S05]  /*95d0*/  @!P0 NANOSLEEP.SYNCS 0x989680 ;  /* 0x009896800000895d */ /* 0x004fea0003900000 */
[----:B------:R-:W2:Y:S02]  /*95e0*/  @!P0 SYNCS.PHASECHK.TRANS64 P0, [R3+URZ+0xe0], R0 ;  /* 0x0000e000030085a7 */ /* 0x000ea400080010ff */
[----:B--2---:R-:W-:Y:S05]  /*95f0*/  @!P0 BRA `(.L_x_144) ;  /* 0xfffffffc00f08947 */ /* 0x004fea000383ffff */
[----:B------:R-:W-:Y:S05]  /*9600*/  BRA `(.L_x_145) ;  /* 0xffffff9800f07947 */ /* 0x000fea000383ffff */
.L_x_58:
[----:B------:R-:W-:Y:S07]  /*9610*/  MOV R0, UR6 ;  /* 0x0000000600007c02 */ /* 0x000fee0008000f00 */
.L_x_146:
[----:B-1----:R1:W2:Y:S02]  /*9620*/  SYNCS.PHASECHK.TRANS64.TRYWAIT P0, [R0+URZ], R3 ;  /* 0x00000003000075a7 */ /* 0x0022a400080011ff */
[----:B--2---:R-:W-:Y:S05]  /*9630*/  @!P0 NANOSLEEP.SYNCS 0x989680 ;  /* 0x009896800000895d */ /* 0x004fea0003900000 */
[----:B------:R-:W2:Y:S02]  /*9640*/  @!P0 SYNCS.PHASECHK.TRANS64 P0, [R0+URZ], R3 ;  /* 0x00000003000085a7 */ /* 0x000ea400080010ff */
[----:B--2---:R-:W-:Y:S05]  /*9650*/  @!P0 BRA `(.L_x_146) ;  /* 0xfffffffc00f08947 */ /* 0x004fea000383ffff */
[----:B------:R-:W-:Y:S05]  /*9660*/  BRA `(.L_x_57) ;  /* 0xffffff9c000c7947 */ /* 0x000fea000383ffff */
.L_x_61:
[----:B------:R-:W-:-:S07]  /*9670*/  MOV R0, UR6 ;  /* 0x0000000600007c02 */ /* 0x000fce0008000f00 */
.L_x_147:
[----:B--2---:R2:W4:Y:S02]  /*9680*/  SYNCS.PHASECHK.TRANS64.TRYWAIT P0, [R0+URZ], R3 ;  /* 0x00000003000075a7 */ /* 0x00452400080011ff */
[----:B----4-:R-:W-:Y:S05]  /*9690*/  @!P0 NANOSLEEP.SYNCS 0x989680 ;  /* 0x009896800000895d */ /* 0x010fea0003900000 */
[----:B------:R-:W4:Y:S02]  /*96a0*/  @!P0 SYNCS.PHASECHK.TRANS64 P0, [R0+URZ], R3 ;  /* 0x00000003000085a7 */ /* 0x000f2400080010ff */
[----:B----4-:R-:W-:Y:S05]  /*96b0*/  @!P0 BRA `(.L_x_147) ;  /* 0xfffffffc00f08947 */ /* 0x010fea000383ffff */
[----:B------:R-:W-:Y:S05]  /*96c0*/  BRA `(.L_x_148) ;  /* 0xffffff9c00e87947 */ /* 0x000fea000383ffff */
.L_x_62:
[----:B------:R-:W-:-:S07]  /*96d0*/  MOV R0, UR6 ;  /* 0x0000000600007c02 */ /* 0x000fce0008000f00 */
.L_x_149:
[----:B-1----:R1:W2:Y:S02]  /*96e0*/  SYNCS.PHASECHK.TRANS64.TRYWAIT P0, [R0+URZ], R3 ;  /* 0x00000003000075a7 */ /* 0x0022a400080011ff */
[----:B--2---:R-:W-:Y:S05]  /*96f0*/  @!P0 NANOSLEEP.SYNCS 0x989680 ;  /* 0x009896800000895d */ /* 0x004fea0003900000 */
[----:B------:R-:W2:Y:S02]  /*9700*/  @!P0 SYNCS.PHASECHK.TRANS64 P0, [R0+URZ], R3 ;  /* 0x00000003000085a7 */ /* 0x000ea400080010ff */
[----:B--2---:R-:W-:Y:S05]  /*9710*/  @!P0 BRA `(.L_x_149) ;  /* 0xfffffffc00f08947 */ /* 0x004fea000383ffff */
[----:B------:R-:W-:Y:S05]  /*9720*/  BRA `(.L_x_150) ;  /* 0xffffff9c00f47947 */ /* 0x000fea000383ffff */
.L_x_63:
[----:B------:R-:W-:-:S07]  /*9730*/  MOV R0, UR6 ;  /* 0x0000000600007c02 */ /* 0x000fce0008000f00 */
.L_x_151:
[----:B-1----:R1:W2:Y:S02]  /*9740*/  SYNCS.PHASECHK.TRANS64.TRYWAIT P0, [R0+URZ], R3 ;  /* 0x00000003000075a7 */ /* 0x0022a400080011ff */
[----:B--2---:R-:W-:Y:S05]  /*9750*/  @!P0 NANOSLEEP.SYNCS 0x989680 ;  /* 0x009896800000895d */ /* 0x004fea0003900000 */
[----:B------:R-:W2:Y:S02]  /*9760*/  @!P0 SYNCS.PHASECHK.TRANS64 P0, [R0+URZ], R3 ;  /* 0x00000003000085a7 */ /* 0x000ea400080010ff */
[----:B--2---:R-:W-:Y:S05]  /*9770*/  @!P0 BRA `(.L_x_151) ;  /* 0xfffffffc00f08947 */ /* 0x004fea000383ffff */
[----:B------:R-:W-:Y:S05]  /*9780*/  BRA `(.L_x_152) ;  /* 0xffffffa000007947 */ /* 0x000fea000383ffff */
.L_x_64:
[----:B------:R-:W-:-:S07]  /*9790*/  MOV R0, UR7 ;  /* 0x0000000700007c02 */ /* 0x000fce0008000f00 */
.L_x_153:
[----:B-1----:R1:W2:Y:S02]  /*97a0*/  SYNCS.PHASECHK.TRANS64.TRYWAIT P0, [R0+URZ], R3 ;  /* 0x00000003000075a7 */ /* 0x0022a400080011ff */
[----:B--2---:R-:W-:Y:S05]  /*97b0*/  @!P0 NANOSLEEP.SYNCS 0x989680 ;  /* 0x009896800000895d */ /* 0x004fea0003900000 */
[----:B------:R-:W2:Y:S02]  /*97c0*/  @!P0 SYNCS.PHASECHK.TRANS64 P0, [R0+URZ], R3 ;  /* 0x00000003000085a7 */ /* 0x000ea400080010ff */
[----:B--2---:R-:W-:Y:S05]  /*97d0*/  @!P0 BRA `(.L_x_153) ;  /* 0xfffffffc00f08947 */ /* 0x004fea000383ffff */
[----:B------:R-:W-:Y:S05]  /*97e0*/  BRA `(.L_x_154) ;  /* 0xffffffa0000c7947 */ /* 0x000fea000383ffff */
.L_x_69:
[----:B--2---:R2:W3:Y:S02]  /*97f0*/  SYNCS.PHASECHK.TRANS64.TRYWAIT P0, [R0+URZ+0xa0], R3 ;  /* 0x0000a003000075a7 */ /* 0x0044e400080011ff */
[----:B---3--:R-:W-:Y:S05]  /*9800*/  @!P0 NANOSLEEP.SYNCS 0x989680 ;  /* 0x009896800000895d */ /* 0x008fea0003900000 */
[----:B------:R-:W3:Y:S02]  /*9810*/  @!P0 SYNCS.PHASECHK.TRANS64 P0, [R0+URZ+0xa0], R3 ;  /* 0x0000a003000085a7 */ /* 0x000ee400080010ff */
[----:B---3--:R-:W-:Y:S05]  /*9820*/  @!P0 BRA `(.L_x_69) ;  /* 0xfffffffc00f08947 */ /* 0x008fea000383ffff */
[----:B------:R-:W-:Y:S05]  /*9830*/  BRA `(.L_x_155) ;  /* 0xffffffa400187947 */ /* 0x000fea000383ffff */
.L_x_72:
[----:B------:R-:W-:Y:S07]  /*9840*/  MOV R0, UR7 ;  /* 0x0000000700007c02 */ /* 0x000fee0008000f00 */
.L_x_156:
[----:B--2---:R2:W3:Y:S02]  /*9850*/  SYNCS.PHASECHK.TRANS64.TRYWAIT P0, [R0+URZ+0x98], R3 ;  /* 0x00009803000075a7 */ /* 0x0044e400080011ff */
[----:B---3--:R-:W-:Y:S05]  /*9860*/  @!P0 NANOSLEEP.SYNCS 0x989680 ;  /* 0x009896800000895d */ /* 0x008fea0003900000 */
[----:B------:R-:W3:Y:S02]  /*9870*/  @!P0 SYNCS.PHASECHK.TRANS64 P0, [R0+URZ+0x98], R3 ;  /* 0x00009803000085a7 */ /* 0x000ee400080010ff */
[----:B---3--:R-:W-:Y:S05]  /*9880*/  @!P0 BRA `(.L_x_156) ;  /* 0xfffffffc00f08947 */ /* 0x008fea000383ffff */
[----:B------:R-:W-:Y:S05]  /*9890*/  BRA `(.L_x_71) ;  /* 0xffffffa400f87947 */ /* 0x000fea000383ffff */
.L_x_75:
[----:B------:R-:W-:Y:S07]  /*98a0*/  MOV R3, UR7 ;  /* 0x0000000700037c02 */ /* 0x000fee0008000f00 */
.L_x_157:
[----:B-1----:R1:W2:Y:S02]  /*98b0*/  SYNCS.PHASECHK.TRANS64.TRYWAIT P0, [R3+URZ+0x70], R12 ;  /* 0x0000700c030075a7 */ /* 0x0022a400080011ff */
[----:B--2---:R-:W-:Y:S05]  /*98c0*/  @!P0 NANOSLEEP.SYNCS 0x989680 ;  /* 0x009896800000895d */ /* 0x004fea0003900000 */
[----:B------:R-:W2:Y:S02]  /*98d0*/  @!P0 SYNCS.PHASECHK.TRANS64 P0, [R3+URZ+0x70], R12 ;  /* 0x0000700c030085a7 */ /* 0x000ea400080010ff */
[----:B--2---:R-:W-:Y:S05]  /*98e0*/  @!P0 BRA `(.L_x_157) ;  /* 0xfffffffc00f08947 */ /* 0x004fea000383ffff */
[----:B------:R-:W-:Y:S05]  /*98f0*/  BRA `(.L_x_158) ;  /* 0xffffffa800707947 */ /* 0x000fea000383ffff */
.L_x_76:
[----:B-1----:R-:W-:Y:S07]  /*9900*/  MOV R3, UR7 ;  /* 0x0000000700037c02 */ /* 0x002fee0008000f00 */
.L_x_159:
[----:B-1----:R1:W2:Y:S02]  /*9910*/  SYNCS.PHASECHK.TRANS64.TRYWAIT P0, [R3+URZ+0x78], R12 ;  /* 0x0000780c030075a7 */ /* 0x0022a400080011ff */
[----:B--2---:R-:W-:Y:S05]  /*9920*/  @!P0 NANOSLEEP.SYNCS 0x989680 ;  /* 0x009896800000895d */ /* 0x004fea0003900000 */
[----:B------:R-:W2:Y:S02]  /*9930*/  @!P0 SYNCS.PHASECHK.TRANS64 P0, [R3+URZ+0x78], R12 ;  /* 0x0000780c030085a7 */ /* 0x000ea400080010ff */
[----:B--2---:R-:W-:Y:S05]  /*9940*/  @!P0 BRA `(.L_x_159) ;  /* 0xfffffffc00f08947 */ /* 0x004fea000383ffff */
[----:B------:R-:W-:Y:S05]  /*9950*/  BRA `(.L_x_160) ;  /* 0xffffffa800ac7947 */ /* 0x000fea000383ffff */
.L_x_77:
[----:B-1----:R-:W-:Y:S07]  /*9960*/  MOV R3, UR7 ;  /* 0x0000000700037c02 */ /* 0x002fee0008000f00 */
.L_x_161:
[----:B-1----:R1:W2:Y:S02]  /*9970*/  SYNCS.PHASECHK.TRANS64.TRYWAIT P0, [R3+URZ+0x80], R12 ;  /* 0x0000800c030075a7 */ /* 0x0022a400080011ff */
[----:B--2---:R-:W-:Y:S05]  /*9980*/  @!P0 NANOSLEEP.SYNCS 0x989680 ;  /* 0x009896800000895d */ /* 0x004fea0003900000 */
[----:B------:R-:W2:Y:S02]  /*9990*/  @!P0 SYNCS.PHASECHK.TRANS64 P0, [R3+URZ+0x80], R12 ;  /* 0x0000800c030085a7 */ /* 0x000ea400080010ff */
[----:B--2---:R-:W-:Y:S05]  /*99a0*/  @!P0 BRA `(.L_x_161) ;  /* 0xfffffffc00f08947 */ /* 0x004fea000383ffff */
[----:B------:R-:W-:Y:S05]  /*99b0*/  BRA `(.L_x_162) ;  /* 0xffffffa800f47947 */ /* 0x000fea000383ffff */
.L_x_78:
[----:B------:R-:W-:Y:S07]  /*99c0*/  MOV R3, UR7 ;  /* 0x0000000700037c02 */ /* 0x000fee0008000f00 */
.L_x_163:
[----:B-1----:R1:W2:Y:S02]  /*99d0*/  SYNCS.PHASECHK.TRANS64.TRYWAIT P0, [R3+URZ+0x88], R12 ;  /* 0x0000880c030075a7 */ /* 0x0022a400080011ff */
[----:B--2---:R-:W-:Y:S05]  /*99e0*/  @!P0 NANOSLEEP.SYNCS 0x989680 ;  /* 0x009896800000895d */ /* 0x004fea0003900000 */
[----:B------:R-:W2:Y:S02]  /*99f0*/  @!P0 SYNCS.PHASECHK.TRANS64 P0, [R3+URZ+0x88], R12 ;  /* 0x0000880c030085a7 */ /* 0x000ea400080010ff */
[----:B--2---:R-:W-:Y:S05]  /*9a00*/  @!P0 BRA `(.L_x_163) ;  /* 0xfffffffc00f08947 */ /* 0x004fea000383ffff */
[----:B------:R-:W-:Y:S05]  /*9a10*/  BRA `(.L_x_164) ;  /* 0xffffffac007c7947 */ /* 0x000fea000383ffff */
.L_x_80:
[----:B------:R-:W-:-:S07]  /*9a20*/  MOV R0, UR7 ;  /* 0x0000000700007c02 */ /* 0x000fce0008000f00 */
.L_x_165:
[----:B-1----:R1:W3:Y:S02]  /*9a30*/  SYNCS.PHASECHK.TRANS64.TRYWAIT P0, [R0+URZ+0x70], R3 ;  /* 0x00007003000075a7 */ /* 0x0022e400080011ff */
[----:B---3--:R-:W-:Y:S05]  /*9a40*/  @!P0 NANOSLEEP.SYNCS 0x989680 ;  /* 0x009896800000895d */ /* 0x008fea0003900000 */
[----:B------:R-:W3:Y:S02]  /*9a50*/  @!P0 SYNCS.PHASECHK.TRANS64 P0, [R0+URZ+0x70], R3 ;  /* 0x00007003000085a7 */ /* 0x000ee400080010ff */
[----:B---3--:R-:W-:Y:S05]  /*9a60*/  @!P0 BRA `(.L_x_165) ;  /* 0xfffffffc00f08947 */ /* 0x008fea000383ffff */
[----:B------:R-:W-:Y:S05]  /*9a70*/  BRA `(.L_x_166) ;  /* 0xffffffac00ec7947 */ /* 0x000fea000383ffff */
.L_x_81:
[----:B-1----:R-:W-:-:S07]  /*9a80*/  MOV R0, UR7 ;  /* 0x0000000700007c02 */ /* 0x002fce0008000f00 */
.L_x_167:
[----:B-1----:R1:W3:Y:S02]  /*9a90*/  SYNCS.PHASECHK.TRANS64.TRYWAIT P0, [R0+URZ+0x78], R3 ;  /* 0x00007803000075a7 */ /* 0x0022e400080011ff */
[----:B---3--:R-:W-:Y:S05]  /*9aa0*/  @!P0 NANOSLEEP.SYNCS 0x989680 ;  /* 0x009896800000895d */ /* 0x008fea0003900000 */
[----:B------:R-:W3:Y:S02]  /*9ab0*/  @!P0 SYNCS.PHASECHK.TRANS64 P0, [R0+URZ+0x78], R3 ;  /* 0x00007803000085a7 */ /* 0x000ee400080010ff */
[----:B---3--:R-:W-:Y:S05]  /*9ac0*/  @!P0 BRA `(.L_x_167) ;  /* 0xfffffffc00f08947 */ /* 0x008fea000383ffff */
[----:B------:R-:W-:Y:S05]  /*9ad0*/  BRA `(.L_x_168) ;  /* 0xffffffac00dc7947 */ /* 0x000fea000383ffff */
.L_x_82:
[----:B-1----:R-:W-:-:S07]  /*9ae0*/  MOV R0, UR7 ;  /* 0x0000000700007c02 */ /* 0x002fce0008000f00 */
.L_x_169:
[----:B-1----:R1:W3:Y:S02]  /*9af0*/  SYNCS.PHASECHK.TRANS64.TRYWAIT P0, [R0+URZ+0x80], R3 ;  /* 0x00008003000075a7 */ /* 0x0022e400080011ff */
[----:B---3--:R-:W-:Y:S05]  /*9b00*/  @!P0 NANOSLEEP.SYNCS 0x989680 ;  /* 0x009896800000895d */ /* 0x008fea0003900000 */
[----:B------:R-:W3:Y:S02]  /*9b10*/  @!P0 SYNCS.PHASECHK.TRANS64 P0, [R0+URZ+0x80], R3 ;  /* 0x00008003000085a7 */ /* 0x000ee400080010ff */
[----:B---3--:R-:W-:Y:S05]  /*9b20*/  @!P0 BRA `(.L_x_169) ;  /* 0xfffffffc00f08947 */ /* 0x008fea000383ffff */
[----:B------:R-:W-:Y:S05]  /*9b30*/  BRA `(.L_x_170) ;  /* 0xffffffac00cc7947 */ /* 0x000fea000383ffff */
.L_x_84:
[----:B--2---:R2:W4:Y:S02]  /*9b40*/  SYNCS.PHASECHK.TRANS64.TRYWAIT P0, [R0+URZ+0xa0], R3 ;  /* 0x0000a003000075a7 */ /* 0x00452400080011ff */
[----:B----4-:R-:W-:Y:S05]  /*9b50*/  @!P0 NANOSLEEP.SYNCS 0x989680 ;  /* 0x009896800000895d */ /* 0x010fea0003900000 */
[----:B------:R-:W4:Y:S02]  /*9b60*/  @!P0 SYNCS.PHASECHK.TRANS64 P0, [R0+URZ+0xa0], R3 ;  /* 0x0000a003000085a7 */ /* 0x000f2400080010ff */
[----:B----4-:R-:W-:Y:S05]  /*9b70*/  @!P0 BRA `(.L_x_84) ;  /* 0xfffffffc00f08947 */ /* 0x010fea000383ffff */
[----:B------:R-:W-:Y:S05]  /*9b80*/  BRA `(.L_x_171) ;  /* 0xffffffb0009c7947 */ /* 0x000fea000383ffff */
.L_x_95:
[----:B-1----:R1:W3:Y:S02]  /*9b90*/  SYNCS.PHASECHK.TRANS64.TRYWAIT P1, [R0+URZ+0x50], R3 ;  /* 0x00005003000075a7 */ /* 0x0022e400080211ff */
[----:B---3--:R-:W-:Y:S05]  /*9ba0*/  @!P1 NANOSLEEP.SYNCS 0x989680 ;  /* 0x009896800000995d */ /* 0x008fea0003900000 */
[----:B------:R-:W3:Y:S02]  /*9bb0*/  @!P1 SYNCS.PHASECHK.TRANS64 P1, [R0+URZ+0x50], R3 ;  /* 0x00005003000095a7 */ /* 0x000ee400080210ff */
[----:B---3--:R-:W-:Y:S05]  /*9bc0*/  @!P1 BRA `(.L_x_95) ;  /* 0xfffffffc00f09947 */ /* 0x008fea000383ffff */
[----:B------:R-:W-:Y:S05]  /*9bd0*/  BRA `(.L_x_94) ;  /* 0xffffffbc00b47947 */ /* 0x000fea000383ffff */
.L_x_97:
[----:B---3--:R3:W4:Y:S02]  /*9be0*/  SYNCS.PHASECHK.TRANS64.TRYWAIT P0, [R108+URZ+0xc0], R7 ;  /* 0x0000c0076c0075a7 */ /* 0x00872400080011ff */
[----:B----4-:R-:W-:Y:S05]  /*9bf0*/  @!P0 NANOSLEEP.SYNCS 0x989680 ;  /* 0x009896800000895d */ /* 0x010fea0003900000 */
[----:B------:R-:W4:Y:S02]  /*9c00*/  @!P0 SYNCS.PHASECHK.TRANS64 P0, [R108+URZ+0xc0], R7 ;  /* 0x0000c0076c0085a7 */ /* 0x000f2400080010ff */
[----:B----4-:R-:W-:Y:S05]  /*9c10*/  @!P0 BRA `(.L_x_97) ;  /* 0xfffffffc00f08947 */ /* 0x010fea000383ffff */
[----:B------:R-:W-:Y:S05]  /*9c20*/  BRA `(.L_x_96) ;  /* 0xffffffc000087947 */ /* 0x000fea000383ffff */
.L_x_105:
[----:B--2---:R2:W3:Y:S02]  /*9c30*/  SYNCS.PHASECHK.TRANS64.TRYWAIT P0, [R55+URZ+0x50], R0 ;  /* 0x00005000370075a7 */ /* 0x0044e400080011ff */
[----:B---3--:R-:W-:Y:S05]  /*9c40*/  @!P0 NANOSLEEP.SYNCS 0x989680 ;  /* 0x009896800000895d */ /* 0x008fea0003900000 */
[----:B------:R-:W3:Y:S02]  /*9c50*/  @!P0 SYNCS.PHASECHK.TRANS64 P0, [R55+URZ+0x50], R0 ;  /* 0x00005000370085a7 */ /* 0x000ee400080010ff */
[----:B---3--:R-:W-:Y:S05]  /*9c60*/  @!P0 BRA `(.L_x_105) ;  /* 0xfffffffc00f08947 */ /* 0x008fea000383ffff */
[----:B------:R-:W-:Y:S05]  /*9c70*/  BRA `(.L_x_104) ;  /* 0xffffffcc00007947 */ /* 0x000fea000383ffff */
.L_x_113:
[----:B--2---:R2:W3:Y:S02]  /*9c80*/  SYNCS.PHASECHK.TRANS64.TRYWAIT P0, [R73+URZ+0x50], R2 ;  /* 0x00005002490075a7 */ /* 0x0044e400080011ff */
[----:B---3--:R-:W-:Y:S05]  /*9c90*/  @!P0 NANOSLEEP.SYNCS 0x989680 ;  /* 0x009896800000895d */ /* 0x008fea0003900000 */
[----:B------:R-:W3:Y:S02]  /*9ca0*/  @!P0 SYNCS.PHASECHK.TRANS64 P0, [R73+URZ+0x50], R2 ;  /* 0x00005002490085a7 */ /* 0x000ee400080010ff */
[----:B---3--:R-:W-:Y:S05]  /*9cb0*/  @!P0 BRA `(.L_x_113) ;  /* 0xfffffffc00f08947 */ /* 0x008fea000383ffff */
[----:B------:R-:W-:Y:S05]  /*9cc0*/  BRA `(.L_x_112) ;  /* 0xffffffd8003c7947 */ /* 0x000fea000383ffff */
.L_x_121:
[----:B--2---:R2:W3:Y:S02]  /*9cd0*/  SYNCS.PHASECHK.TRANS64.TRYWAIT P0, [R76+URZ+0x50], R3 ;  /* 0x000050034c0075a7 */ /* 0x0044e400080011ff */
[----:B---3--:R-:W-:Y:S05]  /*9ce0*/  @!P0 NANOSLEEP.SYNCS 0x989680 ;  /* 0x009896800000895d */ /* 0x008fea0003900000 */
[----:B------:R-:W3:Y:S02]  /*9cf0*/  @!P0 SYNCS.PHASECHK.TRANS64 P0, [R76+URZ+0x50], R3 ;  /* 0x000050034c0085a7 */ /* 0x000ee400080010ff */
[----:B---3--:R-:W-:Y:S05]  /*9d00*/  @!P0 BRA `(.L_x_121) ;  /* 0xfffffffc00f08947 */ /* 0x008fea000383ffff */
[----:B------:R-:W-:Y:S05]  /*9d10*/  BRA `(.L_x_120) ;  /* 0xffffffe400847947 */ /* 0x000fea000383ffff */
        .weak           $__internal_0_$__cuda_sm10x_tcgen05_guardrail_trap_col_being_dealloced_not_returned_by_alloc
        .type           $__internal_0_$__cuda_sm10x_tcgen05_guardrail_trap_col_being_dealloced_not_returned_by_alloc,@function
        .size           $__internal_0_$__cuda_sm10x_tcgen05_guardrail_trap_col_being_dealloced_not_returned_by_alloc,($__internal_1_$__cuda_sm10x_tcgen05_guardrail_trap_phase_invalid_during_alloc - $__internal_0_$__cuda_sm10x_tcgen05_guardrail_trap_col_being_dealloced_not_returned_by_alloc)
$__internal_0_$__cuda_sm10x_tcgen05_guardrail_trap_col_being_dealloced_not_returned_by_alloc:
[----:B------:R-:W-:Y:S05]  /*9d20*/  BPT.TRAP 0x1 ;  /* 0x000000040000795c */ /* 0x000fea0000300000 */
[----:B------:R-:W-:-:S04]  /*9d30*/  HFMA2 R3, -RZ, RZ, 0, 0 ;  /* 0x00000000ff037431 */ /* 0x000fc800000001ff */
[----:B------:R-:W-:Y:S05]  /*9d40*/  RET.REL.NODEC R2 `(_ZN7cutlass13device_kernelINS_4gemm6kernel13GemmUniversalIN4cute5tupleIJiiiiEEENS1_10collective13CollectiveMmaINS1_35MainloopSm100TmaUmmaWarpSpecializedILi5ELi2ELi4ENS5_IJNS4_1CILi1EEESB_SB_EEEEENS5_IJNSA_ILi64EEENSA_ILi256EEENSA_ILi128EEEEEEaNS5_IJlSB_lEEEaSI_NS4_8TiledMMAINS4_8MMA_AtomIJNS4_15SM100_MMA_S8_SSIaaiLi64ELi256ELNS4_4UMMA5MajorE0ELSN_0ELNSM_8SaturateE0EEEEEENS4_6LayoutISC_NS5_IJNSA_ILi0EEESS_SS_EEEEENS5_IJNS4_10UnderscoreESV_SV_EEEEENS4_13SM90_TMA_LOADENS4_14ComposedLayoutINS4_7SwizzleILi3ELi4ELi3EEENS4_18smem_ptr_flag_bitsILi8EEENSR_INS5_IJNSA_ILi8EEESG_EEENS5_IJSG_SB_EEEEEEEvNS4_8identityESY_S18_vS19_EENS_8epilogue10collective18CollectiveEpilogueINS1B_23Sm100TmaWarpSpecializedILi4ELi2ELi32ELb0ELb0EEEJSH_NS5_IJNSR_ISE_SB_EES1G_EEEaSI_aSI_NS1B_6fusion15FusionCallbacksIS1F_NS1I_17LinearCombinationIaiaiLNS_15FloatRoundStyleE2EEESH_S1H_JEEENS4_5SM1004TMEM4LOAD26SM100_TMEM_LOAD_16dp32b32xESY_NSZ_INS10_ILi2ELi4ELi3EEES13_NSR_INS5_IJS14_SE_EEENS5_IJSE_SB_EEEEEEENS4_39AutoVectorizingCopyWithAssumedAlignmentILi128EEENS4_14SM90_TMA_STOREES1W_S1Y_S1Y_EEEvvEEEEvNT_6ParamsE) ;  /* 0xffffff6002ac7950 */ /* 0x000fea0003c3ffff */
        .weak           $__internal_1_$__cuda_sm10x_tcgen05_guardrail_trap_phase_invalid_during_alloc
        .type           $__internal_1_$__cuda_sm10x_tcgen05_guardrail_trap_phase_invalid_during_alloc,@function
        .size           $__internal_1_$__cuda_sm10x_tcgen05_guardrail_trap_phase_invalid_during_alloc,($__internal_2_$__cuda_sm10x_tcgen05_guardrail_trap_unallocated_columns_being_dealloced - $__internal_1_$__cuda_sm10x_tcgen05_guardrail_trap_phase_invalid_during_alloc)
$__internal_1_$__cuda_sm10x_tcgen05_guardrail_trap_phase_invalid_during_alloc:
[----:B------:R-:W-:Y:S05]  /*9d50*/  BPT.TRAP 0x1 ;  /* 0x000000040000795c */ /* 0x000fea0000300000 */
[----:B------:R-:W-:-:S04]  /*9d60*/  MOV R3, 0x0 ;  /* 0x0000000000037802 */ /* 0x000fc80000000f00 */
[----:B------:R-:W-:Y:S05]  /*9d70*/  RET.REL.NODEC R2 `(_ZN7cutlass13device_kernelINS_4gemm6kernel13GemmUniversalIN4cute5tupleIJiiiiEEENS1_10collective13CollectiveMmaINS1_35MainloopSm100TmaUmmaWarpSpecializedILi5ELi2ELi4ENS5_IJNS4_1CILi1EEESB_SB_EEEEENS5_IJNSA_ILi64EEENSA_ILi256EEENSA_ILi128EEEEEEaNS5_IJlSB_lEEEaSI_NS4_8TiledMMAINS4_8MMA_AtomIJNS4_15SM100_MMA_S8_SSIaaiLi64ELi256ELNS4_4UMMA5MajorE0ELSN_0ELNSM_8SaturateE0EEEEEENS4_6LayoutISC_NS5_IJNSA_ILi0EEESS_SS_EEEEENS5_IJNS4_10UnderscoreESV_SV_EEEEENS4_13SM90_TMA_LOADENS4_14ComposedLayoutINS4_7SwizzleILi3ELi4ELi3EEENS4_18smem_ptr_flag_bitsILi8EEENSR_INS5_IJNSA_ILi8EEESG_EEENS5_IJSG_SB_EEEEEEEvNS4_8identityESY_S18_vS19_EENS_8epilogue10collective18CollectiveEpilogueINS1B_23Sm100TmaWarpSpecializedILi4ELi2ELi32ELb0ELb0EEEJSH_NS5_IJNSR_ISE_SB_EES1G_EEEaSI_aSI_NS1B_6fusion15FusionCallbacksIS1F_NS1I_17LinearCombinationIaiaiLNS_15FloatRoundStyleE2EEESH_S1H_JEEENS4_5SM1004TMEM4LOAD26SM100_TMEM_LOAD_16dp32b32xESY_NSZ_INS10_ILi2ELi4ELi3EEES13_NSR_INS5_IJS14_SE_EEENS5_IJSE_SB_EEEEEEENS4_39AutoVectorizingCopyWithAssumedAlignmentILi128EEENS4_14SM90_TMA_STOREES1W_S1Y_S1Y_EEEvvEEEEvNT_6ParamsE) ;  /* 0xffffff6002a07950 */ /* 0x000fea0003c3ffff */
        .weak           $__internal_2_$__cuda_sm10x_tcgen05_guardrail_trap_unallocated_columns_being_dealloced
        .type           $__internal_2_$__cuda_sm10x_tcgen05_guardrail_trap_unallocated_columns_being_dealloced,@function
        .size           $__internal_2_$__cuda_sm10x_tcgen05_guardrail_trap_unallocated_columns_being_dealloced,(.L_x_173 - $__internal_2_$__cuda_sm10x_tcgen05_guardrail_trap_unallocated_columns_being_dealloced)
$__internal_2_$__cuda_sm10x_tcgen05_guardrail_trap_unallocated_columns_being_dealloced:
[----:B------:R-:W-:Y:S05]  /*9d80*/  BPT.TRAP 0x1 ;  /* 0x000000040000795c */ /* 0x000fea0000300000 */
[----:B------:R-:W-:-:S04]  /*9d90*/  HFMA2 R3, -RZ, RZ, 0, 0 ;  /* 0x00000000ff037431 */ /* 0x000fc800000001ff */
[----:B------:R-:W-:Y:S05]  /*9da0*/  RET.REL.NODEC R2 `(_ZN7cutlass13device_kernelINS_4gemm6kernel13GemmUniversalIN4cute5tupleIJiiiiEEENS1_10collective13CollectiveMmaINS1_35MainloopSm100TmaUmmaWarpSpecializedILi5ELi2ELi4ENS5_IJNS4_1CILi1EEESB_SB_EEEEENS5_IJNSA_ILi64EEENSA_ILi256EEENSA_ILi128EEEEEEaNS5_IJlSB_lEEEaSI_NS4_8TiledMMAINS4_8MMA_AtomIJNS4_15SM100_MMA_S8_SSIaaiLi64ELi256ELNS4_4UMMA5MajorE0ELSN_0ELNSM_8SaturateE0EEEEEENS4_6LayoutISC_NS5_IJNSA_ILi0EEESS_SS_EEEEENS5_IJNS4_10UnderscoreESV_SV_EEEEENS4_13SM90_TMA_LOADENS4_14ComposedLayoutINS4_7SwizzleILi3ELi4ELi3EEENS4_18smem_ptr_flag_bitsILi8EEENSR_INS5_IJNSA_ILi8EEESG_EEENS5_IJSG_SB_EEEEEEEvNS4_8identityESY_S18_vS19_EENS_8epilogue10collective18CollectiveEpilogueINS1B_23Sm100TmaWarpSpecializedILi4ELi2ELi32ELb0ELb0EEEJSH_NS5_IJNSR_ISE_SB_EES1G_EEEaSI_aSI_NS1B_6fusion15FusionCallbacksIS1F_NS1I_17LinearCombinationIaiaiLNS_15FloatRoundStyleE2EEESH_S1H_JEEENS4_5SM1004TMEM4LOAD26SM100_TMEM_LOAD_16dp32b32xESY_NSZ_INS10_ILi2ELi4ELi3EEES13_NSR_INS5_IJS14_SE_EEENS5_IJSE_SB_EEEEEEENS4_39AutoVectorizingCopyWithAssumedAlignmentILi128EEENS4_14SM90_TMA_STOREES1W_S1Y_S1Y_EEEvvEEEEvNT_6ParamsE) ;  /* 0xffffff6002947950 */ /* 0x000fea0003c3ffff */
.L_x_172:
[----:B------:R-:W-:-:S00]  /*9db0*/  BRA `(.L_x_172) ;  /* 0xfffffffc00fc7947 */ /* 0x000fc0000383ffff */
[----:B------:R-:W-:-:S00]  /*9dc0*/  NOP ;  /* 0x0000000000007918 */ /* 0x000fc00000000000 */
        /* <DEDUP_REMOVED lines=11> */
.L_x_173:


//--------------------- .nv.global.init           --------------------------
	.section	.nv.global.init,"aw",@progbits
.nv.global.init:
	.type		$str$27,@object
	.size		$str$27,($str$28 - $str$27)
$str$27:
        /*0000*/ 	.byte	0x28, 0x61, 0x64, 0x64, 0x72, 0x65, 0x73, 0x73, 0x20, 0x26, 0x20, 0x6d, 0x61, 0x73, 0x6b, 0x29
        /*0010*/ 	.byte	0x20, 0x3d, 0x3d, 0x20, 0x30, 0x00
	.type		$str$28,@object
	.size		$str$28,($str$26 - $str$28)
$str$28:
        /*0016*/ 	.byte	0x2f, 0x74, 0x6d, 0x70, 0x2f, 0x63, 0x75, 0x74, 0x6c, 0x61, 0x73, 0x73, 0x5f, 0x73, 0x77, 0x65
        /*0026*/ 	.byte	0x65, 0x70, 0x5f, 0x73, 0x72, 0x63, 0x2f, 0x69, 0x6e, 0x63, 0x6c, 0x75, 0x64, 0x65, 0x2f, 0x63
        /*0036*/ 	.byte	0x75, 0x74, 0x65, 0x2f, 0x70, 0x6f, 0x69, 0x6e, 0x74, 0x65, 0x72, 0x5f, 0x66, 0x6c, 0x61, 0x67
        /*0046*/ 	.byte	0x67, 0x65, 0x64, 0x2e, 0x68, 0x70, 0x70, 0x00
	.type		$str$26,@object
	.size		$str$26,($str$25 - $str$26)
$str$26:
        /*004e*/ 	.byte	0x2f, 0x74, 0x6d, 0x70, 0x2f, 0x63, 0x75, 0x74, 0x6c, 0x61, 0x73, 0x73, 0x5f, 0x73, 0x77, 0x65
        /*005e*/ 	.byte	0x65, 0x70, 0x5f, 0x73, 0x72, 0x63, 0x2f, 0x69, 0x6e, 0x63, 0x6c, 0x75, 0x64, 0x65, 0x2f, 0x63
        /*006e*/ 	.byte	0x75, 0x74, 0x65, 0x2f, 0x61, 0x74, 0x6f, 0x6d, 0x2f, 0x63, 0x6f, 0x70, 0x79, 0x5f, 0x74, 0x72
        /*007e*/ 	.byte	0x61, 0x69, 0x74, 0x73, 0x5f, 0x73, 0x6d, 0x31, 0x30, 0x30, 0x2e, 0x68, 0x70, 0x70, 0x00
	.type		$str$25,@object
	.size		$str$25,(__unnamed_1 - $str$25)
$str$25:
        /*008d*/ 	.byte	0x28, 0x28, 0x75, 0x69, 0x6e, 0x74, 0x33, 0x32, 0x5f, 0x74, 0x28, 0x74, 0x68, 0x72, 0x65, 0x61
        /*009d*/ 	.byte	0x64, 0x49, 0x64, 0x78, 0x2e, 0x78, 0x29, 0x20, 0x2f, 0x20, 0x33, 0x32, 0x29, 0x20, 0x25, 0x20
        /*00ad*/ 	.byte	0x34, 0x29, 0x20, 0x3d, 0x3d, 0x20, 0x28, 0x28, 0x28, 0x74, 0x6d, 0x65, 0x6d, 0x5f, 0x61, 0x64
        /*00bd*/ 	.byte	0x64, 0x72, 0x20, 0x3e, 0x3e, 0x20, 0x31, 0x36, 0x29, 0x20, 0x2f, 0x20, 0x33, 0x32, 0x29, 0x20
        /*00cd*/ 	.byte	0x25, 0x20, 0x34, 0x29, 0x00
	.type		__unnamed_1,@object
	.size		__unnamed_1,(__unnamed_2 - __unnamed_1)
__unnamed_1:
        /*00d2*/ 	.byte	0x61, 0x75, 0x74, 0x6f, 0x20, 0x63, 0x75, 0x74, 0x65, 0x3a, 0x3a, 0x61, 0x73, 0x5f, 0x70, 0x6f
        /* <DEDUP_REMOVED lines=24> */
        /*0262*/ 	.byte	0x00
	.type		__unnamed_2,@object
	.size		__unnamed_2,(__unnamed_3 - __unnamed_2)
__unnamed_2:
        /* <DEDUP_REMOVED lines=26> */
	.type		__unnamed_3,@object
	.size		__unnamed_3,(.L_3 - __unnamed_3)
__unnamed_3:
        /* <DEDUP_REMOVED lines=41> */
.L_3:


//--------------------- .nv.shared._ZN7cutlass13device_kernelINS_4gemm6kernel13GemmUniversalIN4cute5tupleIJiiiiEEENS1_10collective13CollectiveMmaINS1_35MainloopSm100TmaUmmaWarpSpecializedILi5ELi2ELi4ENS5_IJNS4_1CILi1EEESB_SB_EEEEENS5_IJNSA_ILi64EEENSA_ILi256EEENSA_ILi128EEEEEEaNS5_IJlSB_lEEEaSI_NS4_8TiledMMAINS4_8MMA_AtomIJNS4_15SM100_MMA_S8_SSIaaiLi64ELi256ELNS4_4UMMA5MajorE0ELSN_0ELNSM_8SaturateE0EEEEEENS4_6LayoutISC_NS5_IJNSA_ILi0EEESS_SS_EEEEENS5_IJNS4_10UnderscoreESV_SV_EEEEENS4_13SM90_TMA_LOADENS4_14ComposedLayoutINS4_7SwizzleILi3ELi4ELi3EEENS4_18smem_ptr_flag_bitsILi8EEENSR_INS5_IJNSA_ILi8EEESG_EEENS5_IJSG_SB_EEEEEEEvNS4_8identityESY_S18_vS19_EENS_8epilogue10collective18CollectiveEpilogueINS1B_23Sm100TmaWarpSpecializedILi4ELi2ELi32ELb0ELb0EEEJSH_NS5_IJNSR_ISE_SB_EES1G_EEEaSI_aSI_NS1B_6fusion15FusionCallbacksIS1F_NS1I_17LinearCombinationIaiaiLNS_15FloatRoundStyleE2EEESH_S1H_JEEENS4_5SM1004TMEM4LOAD26SM100_TMEM_LOAD_16dp32b32xESY_NSZ_INS10_ILi2ELi4ELi3EEES13_NSR_INS5_IJS14_SE_EEENS5_IJSE_SB_EEEEEEENS4_39AutoVectorizingCopyWithAssumedAlignmentILi128EEENS4_14SM90_TMA_STOREES1W_S1Y_S1Y_EEEvvEEEEvNT_6ParamsE --------------------------
	.section	.nv.shared._ZN7cutlass13device_kernelINS_4gemm6kernel13GemmUniversalIN4cute5tupleIJiiiiEEENS1_10collective13CollectiveMmaINS1_35MainloopSm100TmaUmmaWarpSpecializedILi5ELi2ELi4ENS5_IJNS4_1CILi1EEESB_SB_EEEEENS5_IJNSA_ILi64EEENSA_ILi256EEENSA_ILi128EEEEEEaNS5_IJlSB_lEEEaSI_NS4_8TiledMMAINS4_8MMA_AtomIJNS4_15SM100_MMA_S8_SSIaaiLi64ELi256ELNS4_4UMMA5MajorE0ELSN_0ELNSM_8SaturateE0EEEEEENS4_6LayoutISC_NS5_IJNSA_ILi0EEESS_SS_EEEEENS5_IJNS4_10UnderscoreESV_SV_EEEEENS4_13SM90_TMA_LOADENS4_14ComposedLayoutINS4_7SwizzleILi3ELi4ELi3EEENS4_18smem_ptr_flag_bitsILi8EEENSR_INS5_IJNSA_ILi8EEESG_EEENS5_IJSG_SB_EEEEEEEvNS4_8identityESY_S18_vS19_EENS_8epilogue10collective18CollectiveEpilogueINS1B_23Sm100TmaWarpSpecializedILi4ELi2ELi32ELb0ELb0EEEJSH_NS5_IJNSR_ISE_SB_EES1G_EEEaSI_aSI_NS1B_6fusion15FusionCallbacksIS1F_NS1I_17LinearCombinationIaiaiLNS_15FloatRoundStyleE2EEESH_S1H_JEEENS4_5SM1004TMEM4LOAD26SM100_TMEM_LOAD_16dp32b32xESY_NSZ_INS10_ILi2ELi4ELi3EEES13_NSR_INS5_IJS14_SE_EEENS5_IJSE_SB_EEEEEEENS4_39AutoVectorizingCopyWithAssumedAlignmentILi128EEENS4_14SM90_TMA_STOREES1W_S1Y_S1Y_EEEvvEEEEvNT_6ParamsE,"aw",@nobits
	.sectionflags	@""
	.align	16
	.zero		1024


//--------------------- .nv.shared.reserved.0     --------------------------
	.section	.nv.shared.reserved.0,"aw",@nobits
	.weak		__nv_reservedSMEM_offset_0_alias
	.size		__nv_reservedSMEM_offset_0_alias, 0, 64
	.other		__nv_reservedSMEM_offset_0_alias,@"STO_CUDA_RESERVED_SHARED STV_DEFAULT"
__nv_reservedSMEM_offset_0_alias:
	.zero		0
.nv.shared.reserved.0:
	.zero		64
	.weak		__nv_reservedSMEM_tcgen05_partition
	.type		__nv_reservedSMEM_tcgen05_partition,@object
	.size		__nv_reservedSMEM_tcgen05_partition,(.L_0 - __nv_reservedSMEM_tcgen05_partition)
__nv_reservedSMEM_tcgen05_partition:
	.zero		32
.L_0:


//--------------------- .nv.global                --------------------------
	.section	.nv.global,"aw",@nobits
.nv.global:
	.type		_ZN39_INTERNAL_78e7fa24_4_k_cu_1298fe14_92534cute1_E,@object
	.size		_ZN39_INTERNAL_78e7fa24_4_k_cu_1298fe14_92534cute1_E,(_ZN39_INTERNAL_78e7fa24_4_k_cu_1298fe14_92534cuda3std3__45__cpo6cbeginE - _ZN39_INTERNAL_78e7fa24_4_k_cu_1298fe14_92534cute1_E)
_ZN39_INTERNAL_78e7fa24_4_k_cu_1298fe14_92534cute1_E:
	.zero		1
	.type		_ZN39_INTERNAL_78e7fa24_4_k_cu_1298fe14_92534cuda3std3__45__cpo6cbeginE,@object
	.size		_ZN39_INTERNAL_78e7fa24_4_k_cu_1298fe14_92534cuda3std3__45__cpo6cbeginE,(_ZN39_INTERNAL_78e7fa24_4_k_cu_1298fe14_92534cuda3std3__48in_placeE - _ZN39_INTERNAL_78e7fa24_4_k_cu_1298fe14_92534cuda3std3__45__cpo6cbeginE)
_ZN39_INTERNAL_78e7fa24_4_k_cu_1298fe14_92534cuda3std3__45__cpo6cbeginE:
	.zero		1
	.type		_ZN39_INTERNAL_78e7fa24_4_k_cu_1298fe14_92534cuda3std3__48in_placeE,@object
	.size		_ZN39_INTERNAL_78e7fa24_4_k_cu_1298fe14_92534cuda3std3__48in_placeE,(_ZN39_INTERNAL_78e7fa24_4_k_cu_1298fe14_92534cuda3std6ranges3__45__cpo9iter_moveE - _ZN39_INTERNAL_78e7fa24_4_k_cu_1298fe14_92534cuda3std3__48in_placeE)
_ZN39_INTERNAL_78e7fa24_4_k_cu_1298fe14_92534cuda3std3__48in_placeE:
	.zero		1
	.type		_ZN39_INTERNAL_78e7fa24_4_k_cu_1298fe14_92534cuda3std6ranges3__45__cpo9iter_moveE,@object
	.size		_ZN39_INTERNAL_78e7fa24_4_k_cu_1298fe14_92534cuda3std6ranges3__45__cpo9iter_moveE,(_ZN39_INTERNAL_78e7fa24_4_k_cu_1298fe14_92534cuda3std3__45__cpo5beginE - _ZN39_INTERNAL_78e7fa24_4_k_cu_1298fe14_92534cuda3std6ranges3__45__cpo9iter_moveE)
_ZN39_INTERNAL_78e7fa24_4_k_cu_1298fe14_92534cuda3std6ranges3__45__cpo9iter_moveE:
	.zero		1
	.type		_ZN39_INTERNAL_78e7fa24_4_k_cu_1298fe14_92534cuda3std3__45__cpo5beginE,@object
	.size		_ZN39_INTERNAL_78e7fa24_4_k_cu_1298fe14_92534cuda3std3__45__cpo5beginE,(_ZN39_INTERNAL_78e7fa24_4_k_cu_1298fe14_92534cuda3std3__441_GLOBAL__N__78e7fa24_4_k_cu_1298fe14_92536ignoreE - _ZN39_INTERNAL_78e7fa24_4_k_cu_1298fe14_92534cuda3std3__45__cpo5beginE)
_ZN39_INTERNAL_78e7fa24_4_k_cu_1298fe14_92534cuda3std3__45__cpo5beginE:
	.zero		1
	.type		_ZN39_INTERNAL_78e7fa24_4_k_cu_1298fe14_92534cuda3std3__441_GLOBAL__N__78e7fa24_4_k_cu_1298fe14_92536ignoreE,@object
	.size		_ZN39_INTERNAL_78e7fa24_4_k_cu_1298fe14_92534cuda3std3__441_GLOBAL__N__78e7fa24_4_k_cu_1298fe14_92536ignoreE,(_ZN39_INTERNAL_78e7fa24_4_k_cu_1298fe14_92534cute7productE - _ZN39_INTERNAL_78e7fa24_4_k_cu_1298fe14_92534cuda3std3__441_GLOBAL__N__78e7fa24_4_k_cu_1298fe14_92536ignoreE)
_ZN39_INTERNAL_78e7fa24_4_k_cu_1298fe14_92534cuda3std3__441_GLOBAL__N__78e7fa24_4_k_cu_1298fe14_92536ignoreE:
	.zero		1
	.type		_ZN39_INTERNAL_78e7fa24_4_k_cu_1298fe14_92534cute7productE,@object
	.size		_ZN39_INTERNAL_78e7fa24_4_k_cu_1298fe14_92534cute7productE,(_ZN39_INTERNAL_78e7fa24_4_k_cu_1298fe14_92534cuda3std3__45__cpo3endE - _ZN39_INTERNAL_78e7fa24_4_k_cu_1298fe14_92534cute7productE)
_ZN39_INTERNAL_78e7fa24_4_k_cu_1298fe14_92534cute7productE:
	.zero		1
	.type		_ZN39_INTERNAL_78e7fa24_4_k_cu_1298fe14_92534cuda3std3__45__cpo3endE,@object
	.size		_ZN39_INTERNAL_78e7fa24_4_k_cu_1298fe14_92534cuda3std3__45__cpo3endE,(_ZN39_INTERNAL_78e7fa24_4_k_cu_1298fe14_92534cuda3std3__419piecewise_constructE - _ZN39_INTERNAL_78e7fa24_4_k_cu_1298fe14_92534cuda3std3__45__cpo3endE)
_ZN39_INTERNAL_78e7fa24_4_k_cu_1298fe14_92534cuda3std3__45__cpo3endE:
	.zero		1
	.type		_ZN39_INTERNAL_78e7fa24_4_k_cu_1298fe14_92534cuda3std3__419piecewise_constructE,@object
	.size		_ZN39_INTERNAL_78e7fa24_4_k_cu_1298fe14_92534cuda3std3__419piecewise_constructE,(_ZN39_INTERNAL_78e7fa24_4_k_cu_1298fe14_92534cuda3std3__45__cpo4cendE - _ZN39_INTERNAL_78e7fa24_4_k_cu_1298fe14_92534cuda3std3__419piecewise_constructE)
_ZN39_INTERNAL_78e7fa24_4_k_cu_1298fe14_92534cuda3std3__419piecewise_constructE:
	.zero		1
	.type		_ZN39_INTERNAL_78e7fa24_4_k_cu_1298fe14_92534cuda3std3__45__cpo4cendE,@object
	.size		_ZN39_INTERNAL_78e7fa24_4_k_cu_1298fe14_92534cuda3std3__45__cpo4cendE,(_ZN39_INTERNAL_78e7fa24_4_k_cu_1298fe14_92534cuda3std6ranges3__45__cpo4swapE - _ZN39_INTERNAL_78e7fa24_4_k_cu_1298fe14_92534cuda3std3__45__cpo4cendE)
_ZN39_INTERNAL_78e7fa24_4_k_cu_1298fe14_92534cuda3std3__45__cpo4cendE:
	.zero		1
	.type		_ZN39_INTERNAL_78e7fa24_4_k_cu_1298fe14_92534cuda3std6ranges3__45__cpo4swapE,@object
	.size		_ZN39_INTERNAL_78e7fa24_4_k_cu_1298fe14_92534cuda3std6ranges3__45__cpo4swapE,(.L_11 - _ZN39_INTERNAL_78e7fa24_4_k_cu_1298fe14_92534cuda3std6ranges3__45__cpo4swapE)
_ZN39_INTERNAL_78e7fa24_4_k_cu_1298fe14_92534cuda3std6ranges3__45__cpo4swapE:
	.zero		1
.L_11:


//--------------------- .nv.constant0._ZN7cutlass13device_kernelINS_4gemm6kernel13GemmUniversalIN4cute5tupleIJiiiiEEENS1_10collective13CollectiveMmaINS1_35MainloopSm100TmaUmmaWarpSpecializedILi5ELi2ELi4ENS5_IJNS4_1CILi1EEESB_SB_EEEEENS5_IJNSA_ILi64EEENSA_ILi256EEENSA_ILi128EEEEEEaNS5_IJlSB_lEEEaSI_NS4_8TiledMMAINS4_8MMA_AtomIJNS4_15SM100_MMA_S8_SSIaaiLi64ELi256ELNS4_4UMMA5MajorE0ELSN_0ELNSM_8SaturateE0EEEEEENS4_6LayoutISC_NS5_IJNSA_ILi0EEESS_SS_EEEEENS5_IJNS4_10UnderscoreESV_SV_EEEEENS4_13SM90_TMA_LOADENS4_14ComposedLayoutINS4_7SwizzleILi3ELi4ELi3EEENS4_18smem_ptr_flag_bitsILi8EEENSR_INS5_IJNSA_ILi8EEESG_EEENS5_IJSG_SB_EEEEEEEvNS4_8identityESY_S18_vS19_EENS_8epilogue10collective18CollectiveEpilogueINS1B_23Sm100TmaWarpSpecializedILi4ELi2ELi32ELb0ELb0EEEJSH_NS5_IJNSR_ISE_SB_EES1G_EEEaSI_aSI_NS1B_6fusion15FusionCallbacksIS1F_NS1I_17LinearCombinationIaiaiLNS_15FloatRoundStyleE2EEESH_S1H_JEEENS4_5SM1004TMEM4LOAD26SM100_TMEM_LOAD_16dp32b32xESY_NSZ_INS10_ILi2ELi4ELi3EEES13_NSR_INS5_IJS14_SE_EEENS5_IJSE_SB_EEEEEEENS4_39AutoVectorizingCopyWithAssumedAlignmentILi128EEENS4_14SM90_TMA_STOREES1W_S1Y_S1Y_EEEvvEEEEvNT_6ParamsE --------------------------
	.section	.nv.constant0._ZN7cutlass13device_kernelINS_4gemm6kernel13GemmUniversalIN4cute5tupleIJiiiiEEENS1_10collective13CollectiveMmaINS1_35MainloopSm100TmaUmmaWarpSpecializedILi5ELi2ELi4ENS5_IJNS4_1CILi1EEESB_SB_EEEEENS5_IJNSA_ILi64EEENSA_ILi256EEENSA_ILi128EEEEEEaNS5_IJlSB_lEEEaSI_NS4_8TiledMMAINS4_8MMA_AtomIJNS4_15SM100_MMA_S8_SSIaaiLi64ELi256ELNS4_4UMMA5MajorE0ELSN_0ELNSM_8SaturateE0EEEEEENS4_6LayoutISC_NS5_IJNSA_ILi0EEESS_SS_EEEEENS5_IJNS4_10UnderscoreESV_SV_EEEEENS4_13SM90_TMA_LOADENS4_14ComposedLayoutINS4_7SwizzleILi3ELi4ELi3EEENS4_18smem_ptr_flag_bitsILi8EEENSR_INS5_IJNSA_ILi8EEESG_EEENS5_IJSG_SB_EEEEEEEvNS4_8identityESY_S18_vS19_EENS_8epilogue10collective18CollectiveEpilogueINS1B_23Sm100TmaWarpSpecializedILi4ELi2ELi32ELb0ELb0EEEJSH_NS5_IJNSR_ISE_SB_EES1G_EEEaSI_aSI_NS1B_6fusion15FusionCallbacksIS1F_NS1I_17LinearCombinationIaiaiLNS_15FloatRoundStyleE2EEESH_S1H_JEEENS4_5SM1004TMEM4LOAD26SM100_TMEM_LOAD_16dp32b32xESY_NSZ_INS10_ILi2ELi4ELi3EEES13_NSR_INS5_IJS14_SE_EEENS5_IJSE_SB_EEEEEEENS4_39AutoVectorizingCopyWithAssumedAlignmentILi128EEENS4_14SM90_TMA_STOREES1W_S1Y_S1Y_EEEvvEEEEvNT_6ParamsE,"a",@progbits
	.sectionflags	@""
	.align	4
.nv.constant0._ZN7cutlass13device_kernelINS_4gemm6kernel13GemmUniversalIN4cute5tupleIJiiiiEEENS1_10collective13CollectiveMmaINS1_35MainloopSm100TmaUmmaWarpSpecializedILi5ELi2ELi4ENS5_IJNS4_1CILi1EEESB_SB_EEEEENS5_IJNSA_ILi64EEENSA_ILi256EEENSA_ILi128EEEEEEaNS5_IJlSB_lEEEaSI_NS4_8TiledMMAINS4_8MMA_AtomIJNS4_15SM100_MMA_S8_SSIaaiLi64ELi256ELNS4_4UMMA5MajorE0ELSN_0ELNSM_8SaturateE0EEEEEENS4_6LayoutISC_NS5_IJNSA_ILi0EEESS_SS_EEEEENS5_IJNS4_10UnderscoreESV_SV_EEEEENS4_13SM90_TMA_LOADENS4_14ComposedLayoutINS4_7SwizzleILi3ELi4ELi3EEENS4_18smem_ptr_flag_bitsILi8EEENSR_INS5_IJNSA_ILi8EEESG_EEENS5_IJSG_SB_EEEEEEEvNS4_8identityESY_S18_vS19_EENS_8epilogue10collective18CollectiveEpilogueINS1B_23Sm100TmaWarpSpecializedILi4ELi2ELi32ELb0ELb0EEEJSH_NS5_IJNSR_ISE_SB_EES1G_EEEaSI_aSI_NS1B_6fusion15FusionCallbacksIS1F_NS1I_17LinearCombinationIaiaiLNS_15FloatRoundStyleE2EEESH_S1H_JEEENS4_5SM1004TMEM4LOAD26SM100_TMEM_LOAD_16dp32b32xESY_NSZ_INS10_ILi2ELi4ELi3EEES13_NSR_INS5_IJS14_SE_EEENS5_IJSE_SB_EEEEEEENS4_39AutoVectorizingCopyWithAssumedAlignmentILi128EEENS4_14SM90_TMA_STOREES1W_S1Y_S1Y_EEEvvEEEEvNT_6ParamsE:
	.zero		2944


//--------------------- SYMBOLS --------------------------

	.type		.nv.reservedSmem.offset0,@object
	.size		.nv.reservedSmem.offset0,0x4
	.type		.nv.reservedSmem.cap,@object
	.size		.nv.reservedSmem.cap,0x4
	.type		__assertfail,@function
